	.target	sm_90a

	.elftype	@"ET_EXEC"


//--------------------- .note.nv.tkinfo           --------------------------
	.section	.note.nv.tkinfo,"",@"SHT_NOTE"
	.sectionflags	@"SHF_NOTE_NV_TKINFO"
	.tkinfo
        /*0018*/ 	.word	0x00000002
        /*0030*/ 	.string	""
        /*0030*/ 	.string	"ptxas"
        /*0030*/ 	.string	"Cuda compilation tools, release 13.0, V13.0.88"
        /*0030*/ 	.string	"Build cuda_13.0.r13.0/compiler.36424714_0"
        /*0030*/ 	.string	"-arch sm_90a -m 64 "



//--------------------- .note.nv.cuinfo           --------------------------
	.section	.note.nv.cuinfo,"",@"SHT_NOTE"
	.sectionflags	@"SHF_NOTE_NV_CUINFO"
        /*0018*/ 	.short	0x0002
        /*001a*/ 	.short	0x005a
        /*001c*/ 	.short	0x0082
	.zero		2


//--------------------- .nv.info                  --------------------------
	.section	.nv.info,"",@"SHT_CUDA_INFO"
	.align	4


	//----- nvinfo : EIATTR_REGCOUNT
	.align		4
        /*0000*/ 	.byte	0x04, 0x2f
        /*0002*/ 	.short	(.L_15 - .L_14)
	.align		4
.L_14:
        /*0004*/ 	.word	index@(_ZN7cutlass13device_kernelINS_4gemm6kernel13GemmUniversalIN4cute5tupleIJiiiiEEENS1_10collective13CollectiveMmaINS1_34MainloopSm90TmaGmmaWarpSpecializedILi5ENS5_IJNS4_1CILi1EEESB_SB_EEENS1_35KernelTmaWarpSpecializedCooperativeEEENS5_IJNSA_ILi128EEENSA_ILi64EEESG_EEENS_10bfloat16_tENS5_IJlSB_lEEESI_SJ_NS4_8TiledMMAINS4_8MMA_AtomIJNS4_4SM904GMMA27MMA_64x64x16_F32BF16BF16_SSILNSN_5MajorE0ELSP_0ELNSN_7ScaleInE1ELSQ_1EEEEEENS4_6LayoutINS5_IJNSA_ILi2EEESB_SB_EEENS5_IJSB_NSA_ILi0EEESW_EEEEENS5_IJNS4_10UnderscoreESZ_SZ_EEEEENS4_13SM90_TMA_LOADENS4_14ComposedLayoutINS4_7SwizzleILi3ELi4ELi3EEENS4_18smem_ptr_flag_bitsILi16EEENST_INS5_IJNSA_ILi8EEESG_EEENS5_IJSG_SB_EEEEEEEvNS4_8identityES12_S1C_vS1D_EENS_8epilogue10collective6detail29Sm90TmaWarpSpecializedAdapterINS1G_15DefaultEpilogueISI_SJ_SJ_NS1F_6thread17LinearCombinationISI_Li1EffLNS1K_9ScaleType4KindE0ELNS_15FloatRoundStyleE2ESI_EENS1_15EpilogueDefaultEEEEEvvEEEEvNT_6ParamsE)
        /*0008*/ 	.word	0x000000a8


	//----- nvinfo : EIATTR_FRAME_SIZE
	.align		4
.L_15:
        /*000c*/ 	.byte	0x04, 0x11
        /*000e*/ 	.short	(.L_17 - .L_16)
	.align		4
.L_16:
        /*0010*/ 	.word	index@(_ZN7cutlass13device_kernelINS_4gemm6kernel13GemmUniversalIN4cute5tupleIJiiiiEEENS1_10collective13CollectiveMmaINS1_34MainloopSm90TmaGmmaWarpSpecializedILi5ENS5_IJNS4_1CILi1EEESB_SB_EEENS1_35KernelTmaWarpSpecializedCooperativeEEENS5_IJNSA_ILi128EEENSA_ILi64EEESG_EEENS_10bfloat16_tENS5_IJlSB_lEEESI_SJ_NS4_8TiledMMAINS4_8MMA_AtomIJNS4_4SM904GMMA27MMA_64x64x16_F32BF16BF16_SSILNSN_5MajorE0ELSP_0ELNSN_7ScaleInE1ELSQ_1EEEEEENS4_6LayoutINS5_IJNSA_ILi2EEESB_SB_EEENS5_IJSB_NSA_ILi0EEESW_EEEEENS5_IJNS4_10UnderscoreESZ_SZ_EEEEENS4_13SM90_TMA_LOADENS4_14ComposedLayoutINS4_7SwizzleILi3ELi4ELi3EEENS4_18smem_ptr_flag_bitsILi16EEENST_INS5_IJNSA_ILi8EEESG_EEENS5_IJSG_SB_EEEEEEEvNS4_8identityES12_S1C_vS1D_EENS_8epilogue10collective6detail29Sm90TmaWarpSpecializedAdapterINS1G_15DefaultEpilogueISI_SJ_SJ_NS1F_6thread17LinearCombinationISI_Li1EffLNS1K_9ScaleType4KindE0ELNS_15FloatRoundStyleE2ESI_EENS1_15EpilogueDefaultEEEEEvvEEEEvNT_6ParamsE)
        /*0014*/ 	.word	0x00000000


	//----- nvinfo : EIATTR_MIN_STACK_SIZE
	.align		4
.L_17:
        /*0018*/ 	.byte	0x04, 0x12
        /*001a*/ 	.short	(.L_19 - .L_18)
	.align		4
.L_18:
        /*001c*/ 	.word	index@(_ZN7cutlass13device_kernelINS_4gemm6kernel13GemmUniversalIN4cute5tupleIJiiiiEEENS1_10collective13CollectiveMmaINS1_34MainloopSm90TmaGmmaWarpSpecializedILi5ENS5_IJNS4_1CILi1EEESB_SB_EEENS1_35KernelTmaWarpSpecializedCooperativeEEENS5_IJNSA_ILi128EEENSA_ILi64EEESG_EEENS_10bfloat16_tENS5_IJlSB_lEEESI_SJ_NS4_8TiledMMAINS4_8MMA_AtomIJNS4_4SM904GMMA27MMA_64x64x16_F32BF16BF16_SSILNSN_5MajorE0ELSP_0ELNSN_7ScaleInE1ELSQ_1EEEEEENS4_6LayoutINS5_IJNSA_ILi2EEESB_SB_EEENS5_IJSB_NSA_ILi0EEESW_EEEEENS5_IJNS4_10UnderscoreESZ_SZ_EEEEENS4_13SM90_TMA_LOADENS4_14ComposedLayoutINS4_7SwizzleILi3ELi4ELi3EEENS4_18smem_ptr_flag_bitsILi16EEENST_INS5_IJNSA_ILi8EEESG_EEENS5_IJSG_SB_EEEEEEEvNS4_8identityES12_S1C_vS1D_EENS_8epilogue10collective6detail29Sm90TmaWarpSpecializedAdapterINS1G_15DefaultEpilogueISI_SJ_SJ_NS1F_6thread17LinearCombinationISI_Li1EffLNS1K_9ScaleType4KindE0ELNS_15FloatRoundStyleE2ESI_EENS1_15EpilogueDefaultEEEEEvvEEEEvNT_6ParamsE)
        /*0020*/ 	.word	0x00000000
.L_19:


//--------------------- .nv.compat                --------------------------
	.section	.nv.compat,"",@"SHT_CUDA_COMPAT_INFO"
	.align	4
        /*0000*/ 	.byte	0x02, 0x09, 0x01, 0x00, 0x02, 0x02, 0x04, 0x00, 0x02, 0x05, 0x05, 0x00, 0x03, 0x07, 0x01, 0x01
        /*0010*/ 	.byte	0x02, 0x03, 0x01, 0x00, 0x02, 0x06, 0x01, 0x00, 0x04, 0x0b, 0x08, 0x00, 0x00, 0x00, 0x00, 0x00
        /*0020*/ 	.byte	0x00, 0x00, 0x00, 0x00


//--------------------- .nv.info._ZN7cutlass13device_kernelINS_4gemm6kernel13GemmUniversalIN4cute5tupleIJiiiiEEENS1_10collective13CollectiveMmaINS1_34MainloopSm90TmaGmmaWarpSpecializedILi5ENS5_IJNS4_1CILi1EEESB_SB_EEENS1_35KernelTmaWarpSpecializedCooperativeEEENS5_IJNSA_ILi128EEENSA_ILi64EEESG_EEENS_10bfloat16_tENS5_IJlSB_lEEESI_SJ_NS4_8TiledMMAINS4_8MMA_AtomIJNS4_4SM904GMMA27MMA_64x64x16_F32BF16BF16_SSILNSN_5MajorE0ELSP_0ELNSN_7ScaleInE1ELSQ_1EEEEEENS4_6LayoutINS5_IJNSA_ILi2EEESB_SB_EEENS5_IJSB_NSA_ILi0EEESW_EEEEENS5_IJNS4_10UnderscoreESZ_SZ_EEEEENS4_13SM90_TMA_LOADENS4_14ComposedLayoutINS4_7SwizzleILi3ELi4ELi3EEENS4_18smem_ptr_flag_bitsILi16EEENST_INS5_IJNSA_ILi8EEESG_EEENS5_IJSG_SB_EEEEEEEvNS4_8identityES12_S1C_vS1D_EENS_8epilogue10collective6detail29Sm90TmaWarpSpecializedAdapterINS1G_15DefaultEpilogueISI_SJ_SJ_NS1F_6thread17LinearCombinationISI_Li1EffLNS1K_9ScaleType4KindE0ELNS_15FloatRoundStyleE2ESI_EENS1_15EpilogueDefaultEEEEEvvEEEEvNT_6ParamsE --------------------------
	.section	.nv.info._ZN7cutlass13device_kernelINS_4gemm6kernel13GemmUniversalIN4cute5tupleIJiiiiEEENS1_10collective13CollectiveMmaINS1_34MainloopSm90TmaGmmaWarpSpecializedILi5ENS5_IJNS4_1CILi1EEESB_SB_EEENS1_35KernelTmaWarpSpecializedCooperativeEEENS5_IJNSA_ILi128EEENSA_ILi64EEESG_EEENS_10bfloat16_tENS5_IJlSB_lEEESI_SJ_NS4_8TiledMMAINS4_8MMA_AtomIJNS4_4SM904GMMA27MMA_64x64x16_F32BF16BF16_SSILNSN_5MajorE0ELSP_0ELNSN_7ScaleInE1ELSQ_1EEEEEENS4_6LayoutINS5_IJNSA_ILi2EEESB_SB_EEENS5_IJSB_NSA_ILi0EEESW_EEEEENS5_IJNS4_10UnderscoreESZ_SZ_EEEEENS4_13SM90_TMA_LOADENS4_14ComposedLayoutINS4_7SwizzleILi3ELi4ELi3EEENS4_18smem_ptr_flag_bitsILi16EEENST_INS5_IJNSA_ILi8EEESG_EEENS5_IJSG_SB_EEEEEEEvNS4_8identityES12_S1C_vS1D_EENS_8epilogue10collective6detail29Sm90TmaWarpSpecializedAdapterINS1G_15DefaultEpilogueISI_SJ_SJ_NS1F_6thread17LinearCombinationISI_Li1EffLNS1K_9ScaleType4KindE0ELNS_15FloatRoundStyleE2ESI_EENS1_15EpilogueDefaultEEEEEvvEEEEvNT_6ParamsE,"",@"SHT_CUDA_INFO"
	.sectionflags	@""
	.align	4


	//----- nvinfo : EIATTR_CUDA_API_VERSION
	.align		4
        /*0000*/ 	.byte	0x04, 0x37
        /*0002*/ 	.short	(.L_21 - .L_20)
.L_20:
        /*0004*/ 	.word	0x00000082


	//----- nvinfo : EIATTR_KPARAM_INFO
	.align		4
.L_21:
        /*0008*/ 	.byte	0x04, 0x17
        /*000a*/ 	.short	(.L_23 - .L_22)
.L_22:
        /*000c*/ 	.word	0x00000000
        /*0010*/ 	.short	0x0000
        /*0012*/ 	.short	0x0070
        /*0014*/ 	.byte	0x00, 0xf0, 0x01, 0x10


	//----- nvinfo : EIATTR_SPARSE_MMA_MASK
	.align		4
.L_23:
        /*0018*/ 	.byte	0x03, 0x50
        /*001a*/ 	.short	0x0000


	//----- nvinfo : EIATTR_MAXREG_COUNT
	.align		4
        /*001c*/ 	.byte	0x03, 0x1b
        /*001e*/ 	.short	0x00a8


	//----- nvinfo : EIATTR_NUM_BARRIERS
	.align		4
        /*0020*/ 	.byte	0x02, 0x4c
        /*0022*/ 	.byte	0x01
	.zero		1


	//----- nvinfo : EIATTR_EXTERNS
	.align		4
        /*0024*/ 	.byte	0x04, 0x0f
        /*0026*/ 	.short	(.L_25 - .L_24)


	//   ....[0]....
	.align		4
.L_24:
        /*0028*/ 	.word	index@(__assertfail)


	//----- nvinfo : EIATTR_MERCURY_ISA_VERSION
	.align		4
.L_25:
        /*002c*/ 	.byte	0x03, 0x5f
        /*002e*/ 	.short	0x0101


	//----- nvinfo : EIATTR_INT_WARP_WIDE_INSTR_OFFSETS
	.align		4
        /*0030*/ 	.byte	0x04, 0x31
        /*0032*/ 	.short	(.L_27 - .L_26)


	//   ....[0]....
.L_26:
        /*0034*/ 	.word	0x000003d0


	//   ....[1]....
        /*0038*/ 	.word	0x00000400


	//   ....[2]....
        /*003c*/ 	.word	0x000004e0


	//----- nvinfo : EIATTR_COOP_GROUP_MASK_REGIDS
	.align		4
.L_27:
        /*0040*/ 	.byte	0x04, 0x29
        /*0042*/ 	.short	(.L_29 - .L_28)


	//   ....[0]....
.L_28:
        /*0044*/ 	.word	0xffffffff


	//   ....[1]....
        /*0048*/ 	.word	0xffffffff


	//   ....[2]....
        /*004c*/ 	.word	0xffffffff


	//   ....[3]....
        /*0050*/ 	.word	0xffffffff


	//   ....[4]....
        /*0054*/ 	.word	0xffffffff


	//----- nvinfo : EIATTR_COOP_GROUP_INSTR_OFFSETS
	.align		4
.L_29:
        /*0058*/ 	.byte	0x04, 0x28
        /*005a*/ 	.short	(.L_31 - .L_30)


	//   ....[0]....
.L_30:
        /*005c*/ 	.word	0x00000060


	//   ....[1]....
        /*0060*/ 	.word	0x00000070


	//   ....[2]....
        /*0064*/ 	.word	0x00000130


	//   ....[3]....
        /*0068*/ 	.word	0x000002e0


	//   ....[4]....
        /*006c*/ 	.word	0x00000f90


	//----- nvinfo : EIATTR_REG_RECONFIG
	.align		4
.L_31:
        /*0070*/ 	.byte	0x01, 0x54
	.zero		2


	//----- nvinfo : EIATTR_SYSCALL_OFFSETS
	.align		4
        /*0074*/ 	.byte	0x04, 0x46
        /*0076*/ 	.short	(.L_33 - .L_32)


	//   ....[0]....
.L_32:
        /*0078*/ 	.word	0x00001150


	//----- nvinfo : EIATTR_MBARRIER_INSTR_OFFSETS
	.align		4
.L_33:
        /*007c*/ 	.byte	0x04, 0x39
        /*007e*/ 	.short	(.L_35 - .L_34)


	//   ....[0]....
.L_34:
        /*0080*/ 	.word	0x00000230
        /*0084*/ 	.word	0x000000ff
        /*0088*/ 	.word	0x00000000
        /*008c*/ 	.short	0x0100
        /*008e*/ 	.byte	0x08
	.zero		1


	//   ....[1]....
        /*0090*/ 	.word	0x00000240
        /*0094*/ 	.word	0x000000ff
        /*0098*/ 	.word	0x00000028
        /*009c*/ 	.short	0x0100
        /*009e*/ 	.byte	0x08
	.zero		1


	//   ....[2]....
        /*00a0*/ 	.word	0x00000250
        /*00a4*/ 	.word	0x000000ff
        /*00a8*/ 	.word	0x00000008
        /*00ac*/ 	.short	0x0100
        /*00ae*/ 	.byte	0x08
	.zero		1


	//   ....[3]....
        /*00b0*/ 	.word	0x00000260
        /*00b4*/ 	.word	0x000000ff
        /*00b8*/ 	.word	0x00000030
        /*00bc*/ 	.short	0x0100
        /*00be*/ 	.byte	0x08
	.zero		1


	//   ....[4]....
        /*00c0*/ 	.word	0x00000270
        /*00c4*/ 	.word	0x000000ff
        /*00c8*/ 	.word	0x00000010
        /*00cc*/ 	.short	0x0100
        /*00ce*/ 	.byte	0x08
	.zero		1


	//   ....[5]....
        /*00d0*/ 	.word	0x00000280
        /*00d4*/ 	.word	0x000000ff
        /*00d8*/ 	.word	0x00000038
        /*00dc*/ 	.short	0x0100
        /*00de*/ 	.byte	0x08
	.zero		1


	//   ....[6]....
        /*00e0*/ 	.word	0x00000290
        /*00e4*/ 	.word	0x000000ff
        /*00e8*/ 	.word	0x00000018
        /*00ec*/ 	.short	0x0100
        /*00ee*/ 	.byte	0x08
	.zero		1


	//   ....[7]....
        /*00f0*/ 	.word	0x000002a0
        /*00f4*/ 	.word	0x000000ff
        /*00f8*/ 	.word	0x00000040
        /*00fc*/ 	.short	0x0100
        /*00fe*/ 	.byte	0x08
	.zero		1


	//   ....[8]....
        /*0100*/ 	.word	0x000002b0
        /*0104*/ 	.word	0x000000ff
        /*0108*/ 	.word	0x00000020
        /*010c*/ 	.short	0x0100
        /*010e*/ 	.byte	0x08
	.zero		1


	//   ....[9]....
        /*0110*/ 	.word	0x000002c0
        /*0114*/ 	.word	0x000000ff
        /*0118*/ 	.word	0x00000048
        /*011c*/ 	.short	0x0100
        /*011e*/ 	.byte	0x08
	.zero		1


	//   ....[10]....
        /*0120*/ 	.word	0x00000550
        /*0124*/ 	.word	0x000000ff
        /*0128*/ 	.word	0x00000060
        /*012c*/ 	.short	0x0100
        /*012e*/ 	.byte	0x06
	.zero		1


	//   ....[11]....
        /*0130*/ 	.word	0x000005b0
        /*0134*/ 	.word	0x000000ff
        /*0138*/ 	.word	0x00000068
        /*013c*/ 	.short	0x0100
        /*013e*/ 	.byte	0x06
	.zero		1


	//   ....[12]....
        /*0140*/ 	.word	0x000011d0
        /*0144*/ 	.word	0x00000003
        /*0148*/ 	.word	0x00000000
        /*014c*/ 	.short	0x010a
        /*014e*/ 	.byte	0x3f
	.zero		1


	//   ....[13]....
        /*0150*/ 	.word	0x00001210
        /*0154*/ 	.word	0x00000003
        /*0158*/ 	.word	0x00000000
        /*015c*/ 	.short	0x010a
        /*015e*/ 	.byte	0x3f
	.zero		1


	//   ....[14]....
        /*0160*/ 	.word	0x000015b0
        /*0164*/ 	.word	0x000000ff
        /*0168*/ 	.word	0x00000000
        /*016c*/ 	.short	0x010a
        /*016e*/ 	.byte	0x08
	.zero		1


	//   ....[15]....
        /*0170*/ 	.word	0x000015f0
        /*0174*/ 	.word	0x000000ff
        /*0178*/ 	.word	0x00000000
        /*017c*/ 	.short	0x010a
        /*017e*/ 	.byte	0x08
	.zero		1


	//   ....[16]....
        /*0180*/ 	.word	0x00001850
        /*0184*/ 	.word	0x000000ff
        /*0188*/ 	.word	0x00000000
        /*018c*/ 	.short	0x0101
        /*018e*/ 	.byte	0x08
	.zero		1


	//   ....[17]....
        /*0190*/ 	.word	0x00001a50
        /*0194*/ 	.word	0x000000ff
        /*0198*/ 	.word	0x00000000
        /*019c*/ 	.short	0x0101
        /*019e*/ 	.byte	0x06
	.zero		1


	//   ....[18]....
        /*01a0*/ 	.word	0x00004fe0
        /*01a4*/ 	.word	0x0000000e
        /*01a8*/ 	.word	0x00000028
        /*01ac*/ 	.short	0x010a
        /*01ae*/ 	.byte	0x3f
	.zero		1


	//   ....[19]....
        /*01b0*/ 	.word	0x00005360
        /*01b4*/ 	.word	0x00000006
        /*01b8*/ 	.word	0x00000068
        /*01bc*/ 	.short	0x0101
        /*01be*/ 	.byte	0x3f
	.zero		1


	//   ....[20]....
        /*01c0*/ 	.word	0x00005a90
        /*01c4*/ 	.word	0x00000007
        /*01c8*/ 	.word	0x00000000
        /*01cc*/ 	.short	0x010a
        /*01ce*/ 	.byte	0x3f
	.zero		1


	//   ....[21]....
        /*01d0*/ 	.word	0x00005b10
        /*01d4*/ 	.word	0x00000009
        /*01d8*/ 	.word	0x00000000
        /*01dc*/ 	.short	0x010a
        /*01de*/ 	.byte	0x3f
	.zero		1


	//   ....[22]....
        /*01e0*/ 	.word	0x00005ba0
        /*01e4*/ 	.word	0x00000006
        /*01e8*/ 	.word	0x00000000
        /*01ec*/ 	.short	0x010a
        /*01ee*/ 	.byte	0x3f
	.zero		1


	//   ....[23]....
        /*01f0*/ 	.word	0x00005c30
        /*01f4*/ 	.word	0x00000009
        /*01f8*/ 	.word	0x00000000
        /*01fc*/ 	.short	0x010a
        /*01fe*/ 	.byte	0x3f
	.zero		1


	//   ....[24]....
        /*0200*/ 	.word	0x00005cc0
        /*0204*/ 	.word	0x00000003
        /*0208*/ 	.word	0x00000000
        /*020c*/ 	.short	0x010a
        /*020e*/ 	.byte	0x3f
	.zero		1


	//   ....[25]....
        /*0210*/ 	.word	0x00005d20
        /*0214*/ 	.word	0x00000003
        /*0218*/ 	.word	0x00000000
        /*021c*/ 	.short	0x010a
        /*021e*/ 	.byte	0x3f
	.zero		1


	//   ....[26]....
        /*0220*/ 	.word	0x00005d80
        /*0224*/ 	.word	0x00000004
        /*0228*/ 	.word	0x00000000
        /*022c*/ 	.short	0x010a
        /*022e*/ 	.byte	0x3f
	.zero		1


	//   ....[27]....
        /*0230*/ 	.word	0x00005e50
        /*0234*/ 	.word	0x0000000e
        /*0238*/ 	.word	0x00000028
        /*023c*/ 	.short	0x010a
        /*023e*/ 	.byte	0x3f
	.zero		1


	//   ....[28]....
        /*0240*/ 	.word	0x00005f20
        /*0244*/ 	.word	0x00000007
        /*0248*/ 	.word	0x00000000
        /*024c*/ 	.short	0x010a
        /*024e*/ 	.byte	0x3f
	.zero		1


	//   ....[29]....
        /*0250*/ 	.word	0x00005f70
        /*0254*/ 	.word	0x00000009
        /*0258*/ 	.word	0x00000000
        /*025c*/ 	.short	0x010a
        /*025e*/ 	.byte	0x3f
	.zero		1


	//   ....[30]....
        /*0260*/ 	.word	0x00005fc0
        /*0264*/ 	.word	0x00000006
        /*0268*/ 	.word	0x00000000
        /*026c*/ 	.short	0x010a
        /*026e*/ 	.byte	0x3f
	.zero		1


	//   ....[31]....
        /*0270*/ 	.word	0x00006010
        /*0274*/ 	.word	0x00000009
        /*0278*/ 	.word	0x00000000
        /*027c*/ 	.short	0x010a
        /*027e*/ 	.byte	0x3f
	.zero		1


	//----- nvinfo : EIATTR_NUM_MBARRIERS
	.align		4
.L_35:
        /*0280*/ 	.byte	0x03, 0x38
        /*0282*/ 	.short	0x000c


	//----- nvinfo : EIATTR_EXIT_INSTR_OFFSETS
	.align		4
        /*0284*/ 	.byte	0x04, 0x1c
        /*0286*/ 	.short	(.L_37 - .L_36)


	//   ....[0]....
.L_36:
        /*0288*/ 	.word	0x00000600


	//   ....[1]....
        /*028c*/ 	.word	0x00000ec0


	//   ....[2]....
        /*0290*/ 	.word	0x00004650


	//   ....[3]....
        /*0294*/ 	.word	0x00004c80


	//   ....[4]....
        /*0298*/ 	.word	0x00005d10


	//----- nvinfo : EIATTR_MAX_THREADS
	.align		4
.L_37:
        /*029c*/ 	.byte	0x04, 0x05
        /*029e*/ 	.short	(.L_39 - .L_38)
.L_38:
        /*02a0*/ 	.word	0x00000180
        /*02a4*/ 	.word	0x00000001
        /*02a8*/ 	.word	0x00000001


	//----- nvinfo : EIATTR_CRS_STACK_SIZE
	.align		4
.L_39:
        /*02ac*/ 	.byte	0x04, 0x1e
        /*02ae*/ 	.short	(.L_41 - .L_40)
.L_40:
        /*02b0*/ 	.word	0x00000000


	//----- nvinfo : EIATTR_CBANK_PARAM_SIZE
	.align		4
.L_41:
        /*02b4*/ 	.byte	0x03, 0x19
        /*02b6*/ 	.short	0x0470


	//----- nvinfo : EIATTR_PARAM_CBANK
	.align		4
        /*02b8*/ 	.byte	0x04, 0x0a
        /*02ba*/ 	.short	(.L_43 - .L_42)
	.align		4
.L_42:
        /*02bc*/ 	.word	index@(.nv.constant0._ZN7cutlass13device_kernelINS_4gemm6kernel13GemmUniversalIN4cute5tupleIJiiiiEEENS1_10collective13CollectiveMmaINS1_34MainloopSm90TmaGmmaWarpSpecializedILi5ENS5_IJNS4_1CILi1EEESB_SB_EEENS1_35KernelTmaWarpSpecializedCooperativeEEENS5_IJNSA_ILi128EEENSA_ILi64EEESG_EEENS_10bfloat16_tENS5_IJlSB_lEEESI_SJ_NS4_8TiledMMAINS4_8MMA_AtomIJNS4_4SM904GMMA27MMA_64x64x16_F32BF16BF16_SSILNSN_5MajorE0ELSP_0ELNSN_7ScaleInE1ELSQ_1EEEEEENS4_6LayoutINS5_IJNSA_ILi2EEESB_SB_EEENS5_IJSB_NSA_ILi0EEESW_EEEEENS5_IJNS4_10UnderscoreESZ_SZ_EEEEENS4_13SM90_TMA_LOADENS4_14ComposedLayoutINS4_7SwizzleILi3ELi4ELi3EEENS4_18smem_ptr_flag_bitsILi16EEENST_INS5_IJNSA_ILi8EEESG_EEENS5_IJSG_SB_EEEEEEEvNS4_8identityES12_S1C_vS1D_EENS_8epilogue10collective6detail29Sm90TmaWarpSpecializedAdapterINS1G_15DefaultEpilogueISI_SJ_SJ_NS1F_6thread17LinearCombinationISI_Li1EffLNS1K_9ScaleType4KindE0ELNS_15FloatRoundStyleE2ESI_EENS1_15EpilogueDefaultEEEEEvvEEEEvNT_6ParamsE)
        /*02c0*/ 	.short	0x0210
        /*02c2*/ 	.short	0x0470


	//----- nvinfo : EIATTR_SW_WAR
	.align		4
.L_43:
        /*02c4*/ 	.byte	0x04, 0x36
        /*02c6*/ 	.short	(.L_45 - .L_44)
.L_44:
        /*02c8*/ 	.word	0x00000008
.L_45:


//--------------------- .nv.callgraph             --------------------------
	.section	.nv.callgraph,"",@"SHT_CUDA_CALLGRAPH"
	.align	4
	.sectionentsize	8
	.align		4
        /*0000*/ 	.word	0x00000000
	.align		4
        /*0004*/ 	.word	0xffffffff
	.align		4
        /*0008*/ 	.word	index@(_ZN7cutlass13device_kernelINS_4gemm6kernel13GemmUniversalIN4cute5tupleIJiiiiEEENS1_10collective13CollectiveMmaINS1_34MainloopSm90TmaGmmaWarpSpecializedILi5ENS5_IJNS4_1CILi1EEESB_SB_EEENS1_35KernelTmaWarpSpecializedCooperativeEEENS5_IJNSA_ILi128EEENSA_ILi64EEESG_EEENS_10bfloat16_tENS5_IJlSB_lEEESI_SJ_NS4_8TiledMMAINS4_8MMA_AtomIJNS4_4SM904GMMA27MMA_64x64x16_F32BF16BF16_SSILNSN_5MajorE0ELSP_0ELNSN_7ScaleInE1ELSQ_1EEEEEENS4_6LayoutINS5_IJNSA_ILi2EEESB_SB_EEENS5_IJSB_NSA_ILi0EEESW_EEEEENS5_IJNS4_10UnderscoreESZ_SZ_EEEEENS4_13SM90_TMA_LOADENS4_14ComposedLayoutINS4_7SwizzleILi3ELi4ELi3EEENS4_18smem_ptr_flag_bitsILi16EEENST_INS5_IJNSA_ILi8EEESG_EEENS5_IJSG_SB_EEEEEEEvNS4_8identityES12_S1C_vS1D_EENS_8epilogue10collective6detail29Sm90TmaWarpSpecializedAdapterINS1G_15DefaultEpilogueISI_SJ_SJ_NS1F_6thread17LinearCombinationISI_Li1EffLNS1K_9ScaleType4KindE0ELNS_15FloatRoundStyleE2ESI_EENS1_15EpilogueDefaultEEEEEvvEEEEvNT_6ParamsE)
	.align		4
        /*000c*/ 	.word	index@(__assertfail)
	.align		4
        /*0010*/ 	.word	0x00000000
	.align		4
        /*0014*/ 	.word	0xfffffffe
	.align		4
        /*0018*/ 	.word	0x00000000
	.align		4
        /*001c*/ 	.word	0xfffffffd
	.align		4
        /*0020*/ 	.word	0x00000000
	.align		4
        /*0024*/ 	.word	0xfffffffc


//--------------------- .nv.constant4             --------------------------
	.section	.nv.constant4,"a",@progbits
	.align	8
	.align		8
.nv.constant4:
        /*0000*/ 	.dword	__assertfail
	.align		8
        /*0008*/ 	.dword	__unnamed_1
	.align		8
        /*0010*/ 	.dword	_ZN40_INTERNAL_d8bed182_4_k_cu_db5feb01_188324cuda3std3__45__cpo5beginE
	.align		8
        /*0018*/ 	.dword	_ZN40_INTERNAL_d8bed182_4_k_cu_db5feb01_188324cuda3std3__45__cpo3endE
	.align		8
        /*0020*/ 	.dword	_ZN40_INTERNAL_d8bed182_4_k_cu_db5feb01_188324cuda3std3__45__cpo6cbeginE
	.align		8
        /*0028*/ 	.dword	_ZN40_INTERNAL_d8bed182_4_k_cu_db5feb01_188324cuda3std3__45__cpo4cendE
	.align		8
        /*0030*/ 	.dword	_ZN40_INTERNAL_d8bed182_4_k_cu_db5feb01_188324cuda3std3__442_GLOBAL__N__d8bed182_4_k_cu_db5feb01_188326ignoreE
	.align		8
        /*0038*/ 	.dword	_ZN40_INTERNAL_d8bed182_4_k_cu_db5feb01_188324cuda3std3__419piecewise_constructE
	.align		8
        /*0040*/ 	.dword	_ZN40_INTERNAL_d8bed182_4_k_cu_db5feb01_188324cuda3std3__48in_placeE
	.align		8
        /*0048*/ 	.dword	_ZN40_INTERNAL_d8bed182_4_k_cu_db5feb01_188324cuda3std6ranges3__45__cpo4swapE
	.align		8
        /*0050*/ 	.dword	_ZN40_INTERNAL_d8bed182_4_k_cu_db5feb01_188324cuda3std6ranges3__45__cpo9iter_moveE
	.align		8
        /*0058*/ 	.dword	_ZN40_INTERNAL_d8bed182_4_k_cu_db5feb01_188324cute7productE
	.align		8
        /*0060*/ 	.dword	_ZN40_INTERNAL_d8bed182_4_k_cu_db5feb01_188324cute1_E
	.align		8
        /*0068*/ 	.dword	$str$22
	.align		8
        /*0070*/ 	.dword	$str$23


//--------------------- .text._ZN7cutlass13device_kernelINS_4gemm6kernel13GemmUniversalIN4cute5tupleIJiiiiEEENS1_10collective13CollectiveMmaINS1_34MainloopSm90TmaGmmaWarpSpecializedILi5ENS5_IJNS4_1CILi1EEESB_SB_EEENS1_35KernelTmaWarpSpecializedCooperativeEEENS5_IJNSA_ILi128EEENSA_ILi64EEESG_EEENS_10bfloat16_tENS5_IJlSB_lEEESI_SJ_NS4_8TiledMMAINS4_8MMA_AtomIJNS4_4SM904GMMA27MMA_64x64x16_F32BF16BF16_SSILNSN_5MajorE0ELSP_0ELNSN_7ScaleInE1ELSQ_1EEEEEENS4_6LayoutINS5_IJNSA_ILi2EEESB_SB_EEENS5_IJSB_NSA_ILi0EEESW_EEEEENS5_IJNS4_10UnderscoreESZ_SZ_EEEEENS4_13SM90_TMA_LOADENS4_14ComposedLayoutINS4_7SwizzleILi3ELi4ELi3EEENS4_18smem_ptr_flag_bitsILi16EEENST_INS5_IJNSA_ILi8EEESG_EEENS5_IJSG_SB_EEEEEEEvNS4_8identityES12_S1C_vS1D_EENS_8epilogue10collective6detail29Sm90TmaWarpSpecializedAdapterINS1G_15DefaultEpilogueISI_SJ_SJ_NS1F_6thread17LinearCombinationISI_Li1EffLNS1K_9ScaleType4KindE0ELNS_15FloatRoundStyleE2ESI_EENS1_15EpilogueDefaultEEEEEvvEEEEvNT_6ParamsE --------------------------
	.section	.text._ZN7cutlass13device_kernelINS_4gemm6kernel13GemmUniversalIN4cute5tupleIJiiiiEEENS1_10collective13CollectiveMmaINS1_34MainloopSm90TmaGmmaWarpSpecializedILi5ENS5_IJNS4_1CILi1EEESB_SB_EEENS1_35KernelTmaWarpSpecializedCooperativeEEENS5_IJNSA_ILi128EEENSA_ILi64EEESG_EEENS_10bfloat16_tENS5_IJlSB_lEEESI_SJ_NS4_8TiledMMAINS4_8MMA_AtomIJNS4_4SM904GMMA27MMA_64x64x16_F32BF16BF16_SSILNSN_5MajorE0ELSP_0ELNSN_7ScaleInE1ELSQ_1EEEEEENS4_6LayoutINS5_IJNSA_ILi2EEESB_SB_EEENS5_IJSB_NSA_ILi0EEESW_EEEEENS5_IJNS4_10UnderscoreESZ_SZ_EEEEENS4_13SM90_TMA_LOADENS4_14ComposedLayoutINS4_7SwizzleILi3ELi4ELi3EEENS4_18smem_ptr_flag_bitsILi16EEENST_INS5_IJNSA_ILi8EEESG_EEENS5_IJSG_SB_EEEEEEEvNS4_8identityES12_S1C_vS1D_EENS_8epilogue10collective6detail29Sm90TmaWarpSpecializedAdapterINS1G_15DefaultEpilogueISI_SJ_SJ_NS1F_6thread17LinearCombinationISI_Li1EffLNS1K_9ScaleType4KindE0ELNS_15FloatRoundStyleE2ESI_EENS1_15EpilogueDefaultEEEEEvvEEEEvNT_6ParamsE,"ax",@progbits
	.align	128
.text._ZN7cutlass13device_kernelINS_4gemm6kernel13GemmUniversalIN4cute5tupleIJiiiiEEENS1_10collective13CollectiveMmaINS1_34MainloopSm90TmaGmmaWarpSpecializedILi5ENS5_IJNS4_1CILi1EEESB_SB_EEENS1_35KernelTmaWarpSpecializedCooperativeEEENS5_IJNSA_ILi128EEENSA_ILi64EEESG_EEENS_10bfloat16_tENS5_IJlSB_lEEESI_SJ_NS4_8TiledMMAINS4_8MMA_AtomIJNS4_4SM904GMMA27MMA_64x64x16_F32BF16BF16_SSILNSN_5MajorE0ELSP_0ELNSN_7ScaleInE1ELSQ_1EEEEEENS4_6LayoutINS5_IJNSA_ILi2EEESB_SB_EEENS5_IJSB_NSA_ILi0EEESW_EEEEENS5_IJNS4_10UnderscoreESZ_SZ_EEEEENS4_13SM90_TMA_LOADENS4_14ComposedLayoutINS4_7SwizzleILi3ELi4ELi3EEENS4_18smem_ptr_flag_bitsILi16EEENST_INS5_IJNSA_ILi8EEESG_EEENS5_IJSG_SB_EEEEEEEvNS4_8identityES12_S1C_vS1D_EENS_8epilogue10collective6detail29Sm90TmaWarpSpecializedAdapterINS1G_15DefaultEpilogueISI_SJ_SJ_NS1F_6thread17LinearCombinationISI_Li1EffLNS1K_9ScaleType4KindE0ELNS_15FloatRoundStyleE2ESI_EENS1_15EpilogueDefaultEEEEEvvEEEEvNT_6ParamsE:
        .type           _ZN7cutlass13device_kernelINS_4gemm6kernel13GemmUniversalIN4cute5tupleIJiiiiEEENS1_10collective13CollectiveMmaINS1_34MainloopSm90TmaGmmaWarpSpecializedILi5ENS5_IJNS4_1CILi1EEESB_SB_EEENS1_35KernelTmaWarpSpecializedCooperativeEEENS5_IJNSA_ILi128EEENSA_ILi64EEESG_EEENS_10bfloat16_tENS5_IJlSB_lEEESI_SJ_NS4_8TiledMMAINS4_8MMA_AtomIJNS4_4SM904GMMA27MMA_64x64x16_F32BF16BF16_SSILNSN_5MajorE0ELSP_0ELNSN_7ScaleInE1ELSQ_1EEEEEENS4_6LayoutINS5_IJNSA_ILi2EEESB_SB_EEENS5_IJSB_NSA_ILi0EEESW_EEEEENS5_IJNS4_10UnderscoreESZ_SZ_EEEEENS4_13SM90_TMA_LOADENS4_14ComposedLayoutINS4_7SwizzleILi3ELi4ELi3EEENS4_18smem_ptr_flag_bitsILi16EEENST_INS5_IJNSA_ILi8EEESG_EEENS5_IJSG_SB_EEEEEEEvNS4_8identityES12_S1C_vS1D_EENS_8epilogue10collective6detail29Sm90TmaWarpSpecializedAdapterINS1G_15DefaultEpilogueISI_SJ_SJ_NS1F_6thread17LinearCombinationISI_Li1EffLNS1K_9ScaleType4KindE0ELNS_15FloatRoundStyleE2ESI_EENS1_15EpilogueDefaultEEEEEvvEEEEvNT_6ParamsE,@function
        .size           _ZN7cutlass13device_kernelINS_4gemm6kernel13GemmUniversalIN4cute5tupleIJiiiiEEENS1_10collective13CollectiveMmaINS1_34MainloopSm90TmaGmmaWarpSpecializedILi5ENS5_IJNS4_1CILi1EEESB_SB_EEENS1_35KernelTmaWarpSpecializedCooperativeEEENS5_IJNSA_ILi128EEENSA_ILi64EEESG_EEENS_10bfloat16_tENS5_IJlSB_lEEESI_SJ_NS4_8TiledMMAINS4_8MMA_AtomIJNS4_4SM904GMMA27MMA_64x64x16_F32BF16BF16_SSILNSN_5MajorE0ELSP_0ELNSN_7ScaleInE1ELSQ_1EEEEEENS4_6LayoutINS5_IJNSA_ILi2EEESB_SB_EEENS5_IJSB_NSA_ILi0EEESW_EEEEENS5_IJNS4_10UnderscoreESZ_SZ_EEEEENS4_13SM90_TMA_LOADENS4_14ComposedLayoutINS4_7SwizzleILi3ELi4ELi3EEENS4_18smem_ptr_flag_bitsILi16EEENST_INS5_IJNSA_ILi8EEESG_EEENS5_IJSG_SB_EEEEEEEvNS4_8identityES12_S1C_vS1D_EENS_8epilogue10collective6detail29Sm90TmaWarpSpecializedAdapterINS1G_15DefaultEpilogueISI_SJ_SJ_NS1F_6thread17LinearCombinationISI_Li1EffLNS1K_9ScaleType4KindE0ELNS_15FloatRoundStyleE2ESI_EENS1_15EpilogueDefaultEEEEEvvEEEEvNT_6ParamsE,(.L_x_132 - _ZN7cutlass13device_kernelINS_4gemm6kernel13GemmUniversalIN4cute5tupleIJiiiiEEENS1_10collective13CollectiveMmaINS1_34MainloopSm90TmaGmmaWarpSpecializedILi5ENS5_IJNS4_1CILi1EEESB_SB_EEENS1_35KernelTmaWarpSpecializedCooperativeEEENS5_IJNSA_ILi128EEENSA_ILi64EEESG_EEENS_10bfloat16_tENS5_IJlSB_lEEESI_SJ_NS4_8TiledMMAINS4_8MMA_AtomIJNS4_4SM904GMMA27MMA_64x64x16_F32BF16BF16_SSILNSN_5MajorE0ELSP_0ELNSN_7ScaleInE1ELSQ_1EEEEEENS4_6LayoutINS5_IJNSA_ILi2EEESB_SB_EEENS5_IJSB_NSA_ILi0EEESW_EEEEENS5_IJNS4_10UnderscoreESZ_SZ_EEEEENS4_13SM90_TMA_LOADENS4_14ComposedLayoutINS4_7SwizzleILi3ELi4ELi3EEENS4_18smem_ptr_flag_bitsILi16EEENST_INS5_IJNSA_ILi8EEESG_EEENS5_IJSG_SB_EEEEEEEvNS4_8identityES12_S1C_vS1D_EENS_8epilogue10collective6detail29Sm90TmaWarpSpecializedAdapterINS1G_15DefaultEpilogueISI_SJ_SJ_NS1F_6thread17LinearCombinationISI_Li1EffLNS1K_9ScaleType4KindE0ELNS_15FloatRoundStyleE2ESI_EENS1_15EpilogueDefaultEEEEEvvEEEEvNT_6ParamsE)
        .other          _ZN7cutlass13device_kernelINS_4gemm6kernel13GemmUniversalIN4cute5tupleIJiiiiEEENS1_10collective13CollectiveMmaINS1_34MainloopSm90TmaGmmaWarpSpecializedILi5ENS5_IJNS4_1CILi1EEESB_SB_EEENS1_35KernelTmaWarpSpecializedCooperativeEEENS5_IJNSA_ILi128EEENSA_ILi64EEESG_EEENS_10bfloat16_tENS5_IJlSB_lEEESI_SJ_NS4_8TiledMMAINS4_8MMA_AtomIJNS4_4SM904GMMA27MMA_64x64x16_F32BF16BF16_SSILNSN_5MajorE0ELSP_0ELNSN_7ScaleInE1ELSQ_1EEEEEENS4_6LayoutINS5_IJNSA_ILi2EEESB_SB_EEENS5_IJSB_NSA_ILi0EEESW_EEEEENS5_IJNS4_10UnderscoreESZ_SZ_EEEEENS4_13SM90_TMA_LOADENS4_14ComposedLayoutINS4_7SwizzleILi3ELi4ELi3EEENS4_18smem_ptr_flag_bitsILi16EEENST_INS5_IJNSA_ILi8EEESG_EEENS5_IJSG_SB_EEEEEEEvNS4_8identityES12_S1C_vS1D_EENS_8epilogue10collective6detail29Sm90TmaWarpSpecializedAdapterINS1G_15DefaultEpilogueISI_SJ_SJ_NS1F_6thread17LinearCombinationISI_Li1EffLNS1K_9ScaleType4KindE0ELNS_15FloatRoundStyleE2ESI_EENS1_15EpilogueDefaultEEEEEvvEEEEvNT_6ParamsE,@"STO_CUDA_ENTRY STV_DEFAULT"
_ZN7cutlass13device_kernelINS_4gemm6kernel13GemmUniversalIN4cute5tupleIJiiiiEEENS1_10collective13CollectiveMmaINS1_34MainloopSm90TmaGmmaWarpSpecializedILi5ENS5_IJNS4_1CILi1EEESB_SB_EEENS1_35KernelTmaWarpSpecializedCooperativeEEENS5_IJNSA_ILi128EEENSA_ILi64EEESG_EEENS_10bfloat16_tENS5_IJlSB_lEEESI_SJ_NS4_8TiledMMAINS4_8MMA_AtomIJNS4_4SM904GMMA27MMA_64x64x16_F32BF16BF16_SSILNSN_5MajorE0ELSP_0ELNSN_7ScaleInE1ELSQ_1EEEEEENS4_6LayoutINS5_IJNSA_ILi2EEESB_SB_EEENS5_IJSB_NSA_ILi0EEESW_EEEEENS5_IJNS4_10UnderscoreESZ_SZ_EEEEENS4_13SM90_TMA_LOADENS4_14ComposedLayoutINS4_7SwizzleILi3ELi4ELi3EEENS4_18smem_ptr_flag_bitsILi16EEENST_INS5_IJNSA_ILi8EEESG_EEENS5_IJSG_SB_EEEEEEEvNS4_8identityES12_S1C_vS1D_EENS_8epilogue10collective6detail29Sm90TmaWarpSpecializedAdapterINS1G_15DefaultEpilogueISI_SJ_SJ_NS1F_6thread17LinearCombinationISI_Li1EffLNS1K_9ScaleType4KindE0ELNS_15FloatRoundStyleE2ESI_EENS1_15EpilogueDefaultEEEEEvvEEEEvNT_6ParamsE:
[----:B------:R-:W0:Y:S01]  /*0000*/  LDC R1, c[0x0][0x28] ;  /* 0x00000a00ff017b82 */ /* 0x000e220000000800 */
[----:B------:R-:W1:Y:S01]  /*0010*/  S2R R18, SR_TID.X ;  /* 0x0000000000127919 */ /* 0x000e620000002100 */
[----:B------:R-:W-:Y:S01]  /*0020*/  ELECT P0, URZ, PT ;  /* 0x00000000003f782f */ /* 0x000fe20003800000 */
[----:B------:R-:W-:Y:S01]  /*0030*/  BSSY B0, `(.L_x_0) ;  /* 0x000000f000007945 */ /* 0x000fe20003800000 */
[--C-:B-1----:R-:W-:Y:S02]  /*0040*/  SHF.R.U32.HI R0, RZ, 0x5, R18.reuse ;  /* 0x00000005ff007819 */ /* 0x102fe40000011612 */
[----:B------:R-:W-:-:S03]  /*0050*/  SHF.R.U32.HI R22, RZ, 0x7, R18 ;  /* 0x00000007ff167819 */ /* 0x000fc60000011612 */
[----:B------:R-:W1:Y:S04]  /*0060*/  SHFL.IDX PT, R5, R0, RZ, 0x1f ;  /* 0x00001fff00057589 */ /* 0x000e6800000e0000 */
[----:B------:R2:W3:Y:S01]  /*0070*/  SHFL.IDX PT, R8, R22, RZ, 0x1f ;  /* 0x00001fff16087589 */ /* 0x0004e200000e0000 */
[----:B-1----:R-:W-:-:S13]  /*0080*/  ISETP.NE.OR P0, PT, R5, RZ, !P0 ;  /* 0x000000ff0500720c */ /* 0x002fda0004705670 */
[----:B0-23--:R-:W-:Y:S05]  /*0090*/  @P0 BRA `(.L_x_1) ;  /* 0x0000000000200947 */ /* 0x00dfea0003800000 */
[----:B------:R-:W-:Y:S02]  /*00a0*/  ULDC.64 UR4, c[0x0][0x198] ;  /* 0x0000660000047ab9 */ /* 0x000fe40000000a00 */
[----:B------:R-:W-:Y:S02]  /*00b0*/  UIADD3 UR6, UP0, UR4, 0xf0, URZ ;  /* 0x000000f004067890 */ /* 0x000fe4000ff1e03f */
[----:B------:R-:W-:Y:S02]  /*00c0*/  UIADD3 UR4, UP1, UR4, 0x1f0, URZ ;  /* 0x000001f004047890 */ /* 0x000fe4000ff3e03f */
[----:B------:R-:W-:Y:S02]  /*00d0*/  UIADD3.X UR7, URZ, UR5, URZ, UP0, !UPT ;  /* 0x000000053f077290 */ /* 0x000fe400087fe43f */
[----:B------:R-:W-:-:S07]  /*00e0*/  UIADD3.X UR5, URZ, UR5, URZ, UP1, !UPT ;  /* 0x000000053f057290 */ /* 0x000fce0008ffe43f */
[----:B------:R0:W-:Y:S02]  /*00f0*/  UTMACCTL.PF [UR6] ;  /* 0x00000000060079b9 */ /* 0x0001e40008040000 */
[----:B------:R0:W-:Y:S02]  /*0100*/  UTMACCTL.PF [UR4] ;  /* 0x00000000040079b9 */ /* 0x0001e40008040000 */
[----:B0-----:R-:W-:Y:S01]  /*0110*/  NOP ;  /* 0x0000000000007918 */ /* 0x001fe20000000000 */
.L_x_1:
[----:B------:R-:W-:Y:S05]  /*0120*/  BSYNC B0 ;  /* 0x0000000000007941 */ /* 0x000fea0003800000 */
.L_x_0:
[----:B------:R-:W0:Y:S02]  /*0130*/  SHFL.IDX PT, R2, R0, RZ, 0x1f ;  /* 0x00001fff00027589 */ /* 0x000e2400000e0000 */
[----:B0-----:R-:W-:-:S13]  /*0140*/  ISETP.NE.AND P0, PT, R2, RZ, PT ;  /* 0x000000ff0200720c */ /* 0x001fda0003f05270 */
[----:B------:R-:W-:Y:S05]  /*0150*/  @P0 BRA `(.L_x_2) ;  /* 0x0000000000600947 */ /* 0x000fea0003800000 */
[----:B------:R-:W0:Y:S01]  /*0160*/  S2UR UR8, SR_CgaCtaId ;  /* 0x00000000000879c3 */ /* 0x000e220000008800 */
[----:B------:R-:W-:Y:S01]  /*0170*/  UMOV UR4, 0x400 ;  /* 0x0000040000047882 */ /* 0x000fe20000000000 */
[----:B------:R-:W-:Y:S01]  /*0180*/  UMOV UR5, 0x1 ;  /* 0x0000000100057882 */ /* 0x000fe20000000000 */
[----:B------:R-:W-:Y:S01]  /*0190*/  UMOV UR6, 0x100 ;  /* 0x0000010000067882 */ /* 0x000fe20000000000 */
[----:B------:R-:W-:Y:S01]  /*01a0*/  ELECT P0, URZ, PT ;  /* 0x00000000003f782f */ /* 0x000fe20003800000 */
[----:B------:R-:W-:-:S04]  /*01b0*/  UIADD3 UR6, -UR6, 0x100000, URZ ;  /* 0x0010000006067890 */ /* 0x000fc8000fffe13f */
[----:B------:R-:W-:Y:S02]  /*01c0*/  USHF.L.U32 UR7, UR6, 0xb, URZ ;  /* 0x0000000b06077899 */ /* 0x000fe4000800063f */
[----:B------:R-:W-:Y:S02]  /*01d0*/  USHF.L.U32 UR6, UR6, 0x1, URZ ;  /* 0x0000000106067899 */ /* 0x000fe4000800063f */
[----:B0-----:R-:W-:Y:S02]  /*01e0*/  ULEA UR8, UR8, UR4, 0x18 ;  /* 0x0000000408087291 */ /* 0x001fe4000f8ec03f */
[----:B------:R-:W-:-:S04]  /*01f0*/  UIADD3 UR4, -UR5, 0x100000, URZ ;  /* 0x0010000005047890 */ /* 0x000fc8000fffe13f */
[----:B------:R-:W-:Y:S02]  /*0200*/  USHF.L.U32 UR5, UR4, 0xb, URZ ;  /* 0x0000000b04057899 */ /* 0x000fe4000800063f */
[----:B------:R-:W-:Y:S01]  /*0210*/  USHF.L.U32 UR4, UR4, 0x1, URZ ;  /* 0x0000000104047899 */ /* 0x000fe2000800063f */
[----:B------:R-:W0:Y:S11]  /*0220*/  FENCE.VIEW.ASYNC.S ;  /* 0x00000000000073c6 */ /* 0x000e360000000000 */
[----:B0-----:R0:W1:Y:S01]  /*0230*/  SYNCS.EXCH.64 URZ, [UR8], UR4 ;  /* 0x00000004083f75b2 */ /* 0x0010620008000100 */
[----:B------:R0:W2:Y:S01]  /*0240*/  SYNCS.EXCH.64 URZ, [UR8+0x28], UR6 ;  /* 0x00002806083f75b2 */ /* 0x0000a20008000100 */
[----:B------:R0:W3:Y:S01]  /*0250*/  SYNCS.EXCH.64 URZ, [UR8+0x8], UR4 ;  /* 0x00000804083f75b2 */ /* 0x0000e20008000100 */
[----:B------:R0:W4:Y:S01]  /*0260*/  SYNCS.EXCH.64 URZ, [UR8+0x30], UR6 ;  /* 0x00003006083f75b2 */ /* 0x0001220008000100 */
[----:B------:R0:W0:Y:S01]  /*0270*/  SYNCS.EXCH.64 URZ, [UR8+0x10], UR4 ;  /* 0x00001004083f75b2 */ /* 0x0000220008000100 */
[----:B------:R0:W0:Y:S01]  /*0280*/  SYNCS.EXCH.64 URZ, [UR8+0x38], UR6 ;  /* 0x00003806083f75b2 */ /* 0x0000220008000100 */
[----:B------:R0:W0:Y:S01]  /*0290*/  SYNCS.EXCH.64 URZ, [UR8+0x18], UR4 ;  /* 0x00001804083f75b2 */ /* 0x0000220008000100 */
[----:B------:R0:W0:Y:S01]  /*02a0*/  SYNCS.EXCH.64 URZ, [UR8+0x40], UR6 ;  /* 0x00004006083f75b2 */ /* 0x0000220008000100 */
[----:B------:R0:W0:Y:S01]  /*02b0*/  SYNCS.EXCH.64 URZ, [UR8+0x20], UR4 ;  /* 0x00002004083f75b2 */ /* 0x0000220008000100 */
[----:B------:R0:W0:Y:S01]  /*02c0*/  SYNCS.EXCH.64 URZ, [UR8+0x48], UR6 ;  /* 0x00004806083f75b2 */ /* 0x0000220008000100 */
[----:B------:R-:W-:Y:S01]  /*02d0*/  NOP ;  /* 0x0000000000007918 */ /* 0x000fe20000000000 */
.L_x_2:
[----:B------:R-:W5:Y:S01]  /*02e0*/  SHFL.IDX PT, R0, R0, RZ, 0x1f ;  /* 0x00001fff00007589 */ /* 0x000f6200000e0000 */
[----:B------:R-:W-:Y:S01]  /*02f0*/  ELECT P0, URZ, PT ;  /* 0x00000000003f782f */ /* 0x000fe20003800000 */
[----:B------:R-:W1:Y:S01]  /*0300*/  LDC R2, c[0x0][0x65c] ;  /* 0x00019700ff027b82 */ /* 0x000e620000000800 */
[----:B------:R-:W-:Y:S01]  /*0310*/  SHF.R.S32.HI R6, RZ, 0x1f, R5 ;  /* 0x0000001fff067819 */ /* 0x000fe20000011405 */
[----:B------:R-:W2:Y:S01]  /*0320*/  S2R R3, SR_CTAID.Y ;  /* 0x0000000000037919 */ /* 0x000ea20000002600 */
[----:B0-----:R-:W-:Y:S01]  /*0330*/  UMOV UR4, 0x20 ;  /* 0x0000002000047882 */ /* 0x001fe20000000000 */
[----:B------:R-:W-:Y:S01]  /*0340*/  ISETP.NE.AND P2, PT, R8, RZ, PT ;  /* 0x000000ff0800720c */ /* 0x000fe20003f45270 */
[----:B------:R-:W-:Y:S01]  /*0350*/  NOP ;  /* 0x0000000000007918 */ /* 0x000fe20000000000 */
[----:B------:R-:W0:Y:S01]  /*0360*/  S2R R4, SR_CTAID.X ;  /* 0x0000000000047919 */ /* 0x000e220000002500 */
[----:B------:R-:W-:Y:S01]  /*0370*/  LEA.HI R6, R6, R5, RZ, 0x2 ;  /* 0x0000000506067211 */ /* 0x000fe200078f10ff */
[----:B------:R-:W-:Y:S01]  /*0380*/  NOP ;  /* 0x0000000000007918 */ /* 0x000fe20000000000 */
[----:B-----5:R-:W-:-:S02]  /*0390*/  ISETP.NE.OR P0, PT, R0, RZ, !P0 ;  /* 0x000000ff0000720c */ /* 0x020fc40004705670 */
[----:B-1----:R-:W-:-:S04]  /*03a0*/  ISETP.NE.AND P3, PT, R2, 0x1, PT ;  /* 0x000000010200780c */ /* 0x002fc80003f65270 */
[----:B------:R-:W-:Y:S02]  /*03b0*/  P2R R0, PR, RZ, 0x8 ;  /* 0x00000008ff007803 */ /* 0x000fe40000000000 */
[----:B------:R-:W-:-:S05]  /*03c0*/  LOP3.LUT R0, R6, 0xfffffffc, RZ, 0xc0, !PT ;  /* 0xfffffffc06007812 */ /* 0x000fca00078ec0ff */
[----:B------:R-:W-:Y:S01]  /*03d0*/  VOTEU.ALL UP0, P0 ;  /* 0x00000000003f7886 */ /* 0x000fe20000000000 */
[----:B------:R-:W-:Y:S01]  /*03e0*/  IMAD.IADD R0, R5, 0x1, -R0 ;  /* 0x0000000105007824 */ /* 0x000fe200078e0a00 */
[----:B------:R-:W0:Y:S01]  /*03f0*/  @P3 LDC R17, c[0x0][0x10] ;  /* 0x00000400ff113b82 */ /* 0x000e220000000800 */
[----:B------:R-:W-:Y:S01]  /*0400*/  VOTEU.ALL UP1, P0 ;  /* 0x00000000003f7886 */ /* 0x000fe20000020000 */
[----:B--2---:R-:W-:Y:S01]  /*0410*/  @P3 IMAD.MOV.U32 R6, RZ, RZ, R3 ;  /* 0x000000ffff063224 */ /* 0x004fe200078e0003 */
[----:B------:R-:W-:Y:S01]  /*0420*/  @!UP0 UMOV UR6, 0x400 ;  /* 0x0000040000068882 */ /* 0x000fe20000000000 */
[----:B------:R-:W-:-:S04]  /*0430*/  @!UP0 UIADD3 UR4, -UR4, 0x100000, URZ ;  /* 0x0010000004048890 */ /* 0x000fc8000fffe13f */
[----:B------:R-:W-:Y:S02]  /*0440*/  @!UP0 USHF.L.U32 UR5, UR4, 0xb, URZ ;  /* 0x0000000b04058899 */ /* 0x000fe4000800063f */
[----:B------:R-:W-:Y:S01]  /*0450*/  @!UP0 USHF.L.U32 UR4, UR4, 0x1, URZ ;  /* 0x0000000104048899 */ /* 0x000fe2000800063f */
[----:B------:R-:W-:Y:S02]  /*0460*/  @P3 IMAD.MOV.U32 R7, RZ, RZ, RZ ;  /* 0x000000ffff073224 */ /* 0x000fe400078e00ff */
[----:B------:R-:W-:Y:S01]  /*0470*/  IMAD.MOV.U32 R5, RZ, RZ, RZ ;  /* 0x000000ffff057224 */ /* 0x000fe200078e00ff */
[----:B------:R-:W1:Y:S01]  /*0480*/  @!UP0 S2UR UR7, SR_CgaCtaId ;  /* 0x00000000000789c3 */ /* 0x000e620000008800 */
[----:B------:R-:W-:-:S07]  /*0490*/  @P3 IMAD.MOV.U32 R11, RZ, RZ, RZ ;  /* 0x000000ffff0b3224 */ /* 0x000fce00078e00ff */
[----:B------:R-:W2:Y:S01]  /*04a0*/  @!P3 LDC R9, c[0x0][0xc] ;  /* 0x00000300ff09bb82 */ /* 0x000ea20000000800 */
[----:B0-----:R-:W-:-:S04]  /*04b0*/  @P3 IMAD.WIDE.U32 R16, R4, R17, R6 ;  /* 0x0000001104103225 */ /* 0x001fc800078e0006 */
[----:B------:R-:W-:Y:S01]  /*04c0*/  @P3 IMAD.IADD R17, R17, 0x1, R11 ;  /* 0x0000000111113824 */ /* 0x000fe200078e020b */
[----:B-1----:R-:W-:Y:S01]  /*04d0*/  @!UP0 ULEA UR6, UR7, UR6, 0x18 ;  /* 0x0000000607068291 */ /* 0x002fe2000f8ec03f */
[----:B------:R-:W-:Y:S01]  /*04e0*/  VOTEU.ALL UP0, P0 ;  /* 0x00000000003f7886 */ /* 0x000fe20000000000 */
[----:B------:R-:W-:-:S04]  /*04f0*/  ISETP.NE.AND P0, PT, R0, 0x3, PT ;  /* 0x000000030000780c */ /* 0x000fc80003f05270 */
[----:B------:R-:W-:Y:S01]  /*0500*/  ISETP.EQ.OR P0, PT, R0, RZ, !P0 ;  /* 0x000000ff0000720c */ /* 0x000fe20004702670 */
[----:B--2---:R-:W-:-:S03]  /*0510*/  @!P3 IMAD.WIDE.U32 R6, R9, R3, R4 ;  /* 0x000000030906b225 */ /* 0x004fc600078e0004 */
[C---:B------:R-:W-:Y:S01]  /*0520*/  ISETP.EQ.AND P0, PT, R8.reuse, RZ, P0 ;  /* 0x000000ff0800720c */ /* 0x040fe20000702270 */
[----:B------:R-:W-:Y:S01]  /*0530*/  VIADD R8, R8, 0xffffffff ;  /* 0xffffffff08087836 */ /* 0x000fe20000000000 */
[----:B------:R-:W0:Y:S02]  /*0540*/  FENCE.VIEW.ASYNC.S ;  /* 0x00000000000073c6 */ /* 0x000e240000000000 */
[----:B0-----:R0:W3:Y:S01]  /*0550*/  @!UP0 SYNCS.EXCH.64 URZ, [UR6+0x60], UR4 ;  /* 0x00006004063f85b2 */ /* 0x0010e20008000100 */
[----:B------:R-:W-:Y:S01]  /*0560*/  @!P3 IMAD.MOV.U32 R16, RZ, RZ, R6 ;  /* 0x000000ffff10b224 */ /* 0x000fe200078e0006 */
[----:B------:R-:W-:Y:S01]  /*0570*/  SEL R19, RZ, 0x1, !P0 ;  /* 0x00000001ff137807 */ /* 0x000fe20004000000 */
[----:B------:R-:W-:Y:S01]  /*0580*/  @!P3 IMAD.MOV.U32 R17, RZ, RZ, R7 ;  /* 0x000000ffff11b224 */ /* 0x000fe200078e0007 */
[----:B------:R-:W-:-:S04]  /*0590*/  ISETP.GE.U32.AND P1, PT, R8, 0x2, PT ;  /* 0x000000020800780c */ /* 0x000fc80003f26070 */
[----:B------:R-:W-:Y:S01]  /*05a0*/  SEL R19, R19, 0x2, P1 ;  /* 0x0000000213137807 */ /* 0x000fe20000800000 */
[----:B------:R0:W3:Y:S01]  /*05b0*/  @!UP1 SYNCS.EXCH.64 URZ, [UR6+0x68], UR4 ;  /* 0x00006804063f95b2 */ /* 0x0000e20008000100 */
[----:B------:R-:W-:Y:S01]  /*05c0*/  NOP ;  /* 0x0000000000007918 */ /* 0x000fe20000000000 */
[----:B---34-:R-:W-:Y:S06]  /*05d0*/  BAR.SYNC.DEFER_BLOCKING 0x0 ;  /* 0x0000000000007b1d */ /* 0x018fec0000010000 */
[----:B------:R-:W-:Y:S05]  /*05e0*/  @!P2 BRA `(.L_x_3) ;  /* 0x00000040001ca947 */ /* 0x000fea0003800000 */
[----:B------:R-:W-:-:S13]  /*05f0*/  ISETP.GT.U32.AND P0, PT, R8, 0x1, PT ;  /* 0x000000010800780c */ /* 0x000fda0003f04070 */
[----:B0-----:R-:W-:Y:S05]  /*0600*/  @P0 EXIT ;  /* 0x000000000000094d */ /* 0x001fea0003800000 */
[----:B------:R-:W-:Y:S01]  /*0610*/  ULDC.64 UR4, c[0x0][0x650] ;  /* 0x0001940000047ab9 */ /* 0x000fe20000000a00 */
[----:B------:R-:W-:Y:S01]  /*0620*/  PRMT R0, RZ, 0x7610, R0 ;  /* 0x00007610ff007816 */ /* 0x000fe20000000000 */
[----:B------:R-:W-:Y:S01]  /*0630*/  IMAD.MOV.U32 R58, RZ, RZ, -0x1 ;  /* 0xffffffffff3a7424 */ /* 0x000fe200078e00ff */
[----:B------:R-:W-:Y:S01]  /*0640*/  ISETP.GE.U32.AND P0, PT, R16, UR4, PT ;  /* 0x0000000410007c0c */ /* 0x000fe2000bf06070 */
[----:B------:R-:W-:Y:S02]  /*0650*/  IMAD.MOV.U32 R59, RZ, RZ, -0x1 ;  /* 0xffffffffff3b7424 */ /* 0x000fe400078e00ff */
[----:B------:R-:W-:Y:S01]  /*0660*/  IMAD.MOV.U32 R57, RZ, RZ, -0x1 ;  /* 0xffffffffff397424 */ /* 0x000fe200078e00ff */
[----:B------:R-:W-:-:S13]  /*0670*/  ISETP.GE.U32.AND.EX P0, PT, R17, UR5, PT, P0 ;  /* 0x0000000511007c0c */ /* 0x000fda000bf06100 */
[----:B------:R-:W-:Y:S05]  /*0680*/  @P0 BRA `(.L_x_4) ;  /* 0x0000000400540947 */ /* 0x000fea0003800000 */
[----:B------:R-:W0:Y:S01]  /*0690*/  LDC.64 R14, c[0x0][0x628] ;  /* 0x00018a00ff0e7b82 */ /* 0x000e220000000a00 */
[----:B------:R-:W-:Y:S02]  /*06a0*/  IMAD.MOV.U32 R6, RZ, RZ, R16 ;  /* 0x000000ffff067224 */ /* 0x000fe400078e0010 */
[----:B------:R-:W-:-:S05]  /*06b0*/  IMAD.MOV.U32 R7, RZ, RZ, R17 ;  /* 0x000000ffff077224 */ /* 0x000fca00078e0011 */
[----:B------:R-:W1:Y:S08]  /*06c0*/  LDC R0, c[0x0][0x630] ;  /* 0x00018c00ff007b82 */ /* 0x000e700000000800 */
[----:B------:R-:W2:Y:S01]  /*06d0*/  LDC.64 R20, c[0x0][0x620] ;  /* 0x00018800ff147b82 */ /* 0x000ea20000000a00 */
[----:B0-----:R-:W-:-:S04]  /*06e0*/  ISETP.NE.U32.AND P0, PT, R14, RZ, PT ;  /* 0x000000ff0e00720c */ /* 0x001fc80003f05070 */
[----:B------:R-:W-:-:S13]  /*06f0*/  ISETP.NE.AND.EX P0, PT, R15, RZ, PT, P0 ;  /* 0x000000ff0f00720c */ /* 0x000fda0003f05300 */
[----:B-12---:R-:W-:Y:S05]  /*0700*/  @!P0 BRA `(.L_x_5) ;  /* 0x0000000000288947 */ /* 0x006fea0003800000 */
[----:B------:R-:W0:Y:S02]  /*0710*/  LDC R11, c[0x0][0x634] ;  /* 0x00018d00ff0b7b82 */ /* 0x000e240000000800 */
[----:B0-----:R-:W-:-:S05]  /*0720*/  IADD3 R11, P0, R16, R11, RZ ;  /* 0x0000000b100b7210 */ /* 0x001fca0007f1e0ff */
[----:B------:R-:W-:-:S04]  /*0730*/  IMAD.X R13, RZ, RZ, R17, P0 ;  /* 0x000000ffff0d7224 */ /* 0x000fc800000e0611 */
[----:B------:R-:W-:-:S04]  /*0740*/  IMAD.WIDE.U32 R6, R13, R14, RZ ;  /* 0x0000000e0d067225 */ /* 0x000fc800078e00ff */
[----:B------:R-:W-:-:S04]  /*0750*/  IMAD.WIDE.U32 R8, P0, R11, R15, R6 ;  /* 0x0000000f0b087225 */ /* 0x000fc80007800006 */
[----:B------:R-:W-:-:S04]  /*0760*/  IMAD.WIDE.U32 R6, R11, R14, RZ ;  /* 0x0000000e0b067225 */ /* 0x000fc800078e00ff */
[----:B------:R-:W-:Y:S01]  /*0770*/  IMAD.X R11, RZ, RZ, RZ, P0 ;  /* 0x000000ffff0b7224 */ /* 0x000fe200000e06ff */
[----:B------:R-:W-:Y:S01]  /*0780*/  IADD3 RZ, P0, R7, R8, RZ ;  /* 0x0000000807ff7210 */ /* 0x000fe20007f1e0ff */
[----:B------:R-:W-:-:S04]  /*0790*/  IMAD.MOV.U32 R10, RZ, RZ, R9 ;  /* 0x000000ffff0a7224 */ /* 0x000fc800078e0009 */
[----:B------:R-:W-:-:S08]  /*07a0*/  IMAD.WIDE.U32.X R6, R13, R15, R10, P0 ;  /* 0x0000000f0d067225 */ /* 0x000fd000000e040a */
.L_x_5:
[-CC-:B------:R-:W-:Y:S01]  /*07b0*/  SHF.R.U64 R57, R6, R0.reuse, R7.reuse ;  /* 0x0000000006397219 */ /* 0x180fe20000001207 */
[----:B------:R-:W0:Y:S01]  /*07c0*/  LDC R10, c[0x0][0x618] ;  /* 0x00018600ff0a7b82 */ /* 0x000e220000000800 */
[----:B------:R-:W-:Y:S01]  /*07d0*/  SHF.R.U32.HI R5, RZ, R0, R7 ;  /* 0x00000000ff057219 */ /* 0x000fe20000011607 */
[----:B------:R-:W-:Y:S01]  /*07e0*/  ULDC UR4, c[0x0][0x150] ;  /* 0x0000540000047ab9 */ /* 0x000fe20000000800 */
[----:B------:R-:W-:Y:S02]  /*07f0*/  IADD3 R9, P0, RZ, -R57, RZ ;  /* 0x80000039ff097210 */ /* 0x000fe40007f1e0ff */
[----:B------:R-:W-:-:S03]  /*0800*/  I2FP.F32.U32 R0, R4 ;  /* 0x0000000400007245 */ /* 0x000fc60000201000 */
[----:B------:R-:W1:Y:S01]  /*0810*/  LDC.64 R28, c[0x0][0x640] ;  /* 0x00019000ff1c7b82 */ /* 0x000e620000000a00 */
[----:B------:R-:W-:Y:S02]  /*0820*/  IMAD.X R11, RZ, RZ, ~R5, P0 ;  /* 0x000000ffff0b7224 */ /* 0x000fe400000e0e05 */
[----:B------:R-:W-:Y:S01]  /*0830*/  FMUL R0, R0, UR4 ;  /* 0x0000000400007c20 */ /* 0x000fe20008400000 */
[----:B------:R-:W-:Y:S01]  /*0840*/  IMAD.WIDE.U32 R6, R9, R20, R16 ;  /* 0x0000001409067225 */ /* 0x000fe200078e0010 */
[----:B------:R-:W-:-:S03]  /*0850*/  ULDC UR4, c[0x0][0x154] ;  /* 0x0000550000047ab9 */ /* 0x000fc60000000800 */
[----:B------:R-:W-:Y:S01]  /*0860*/  IMAD R8, R11, R20, RZ ;  /* 0x000000140b087224 */ /* 0x000fe200078e02ff */
[----:B------:R-:W2:Y:S01]  /*0870*/  LDC R5, c[0x0][0x144] ;  /* 0x00005100ff057b82 */ /* 0x000ea20000000800 */
[----:B------:R-:W3:Y:S02]  /*0880*/  F2I.U32.TRUNC.NTZ R0, R0 ;  /* 0x0000000000007305 */ /* 0x000ee4000020f000 */
[----:B------:R-:W-:-:S04]  /*0890*/  IMAD R9, R9, R21, R8 ;  /* 0x0000001509097224 */ /* 0x000fc800078e0208 */
[----:B------:R-:W-:Y:S01]  /*08a0*/  IMAD.IADD R7, R7, 0x1, R9 ;  /* 0x0000000107077824 */ /* 0x000fe200078e0209 */
[----:B------:R-:W4:Y:S01]  /*08b0*/  LDC R12, c[0x0][0x608] ;  /* 0x00018200ff0c7b82 */ /* 0x000f220000000800 */
[----:B------:R-:W-:-:S03]  /*08c0*/  IMAD.MOV.U32 R9, RZ, RZ, -0x1 ;  /* 0xffffffffff097424 */ /* 0x000fc600078e00ff */
[-CC-:B0-----:R-:W-:Y:S02]  /*08d0*/  SHF.R.U64 R20, R6, R10.reuse, R7.reuse ;  /* 0x0000000a06147219 */ /* 0x181fe40000001207 */
[----:B------:R-:W-:Y:S02]  /*08e0*/  I2FP.F32.U32 R6, R3 ;  /* 0x0000000300067245 */ /* 0x000fe40000201000 */
[----:B------:R-:W0:Y:S01]  /*08f0*/  LDC R26, c[0x0][0x658] ;  /* 0x00019600ff1a7b82 */ /* 0x000e220000000800 */
[----:B-1----:R-:W-:Y:S01]  /*0900*/  ISETP.NE.U32.AND P0, PT, R28, RZ, PT ;  /* 0x000000ff1c00720c */ /* 0x002fe20003f05070 */
[----:B---3--:R-:W-:Y:S01]  /*0910*/  IMAD.MOV R8, RZ, RZ, -R0 ;  /* 0x000000ffff087224 */ /* 0x008fe200078e0a00 */
[----:B------:R-:W-:Y:S01]  /*0920*/  SHF.R.U32.HI R7, RZ, R10, R7 ;  /* 0x0000000aff077219 */ /* 0x000fe20000011607 */
[----:B------:R-:W-:Y:S01]  /*0930*/  FMUL R6, R6, UR4 ;  /* 0x0000000406067c20 */ /* 0x000fe20008400000 */
[----:B------:R-:W-:-:S03]  /*0940*/  ISETP.NE.AND.EX P0, PT, R29, RZ, PT, P0 ;  /* 0x000000ff1d00720c */ /* 0x000fc60003f05300 */
[----:B------:R-:W1:Y:S01]  /*0950*/  LDC R14, c[0x0][0x148] ;  /* 0x00005200ff0e7b82 */ /* 0x000e620000000800 */
[----:B--2---:R-:W-:-:S07]  /*0960*/  IMAD R0, R5, R8, R4 ;  /* 0x0000000805007224 */ /* 0x004fce00078e0204 */
[----:B------:R-:W2:Y:S01]  /*0970*/  LDC R24, c[0x0][0x600] ;  /* 0x00018000ff187b82 */ /* 0x000ea20000000800 */
[-CC-:B----4-:R-:W-:Y:S02]  /*0980*/  SHF.R.U64 R30, R20, R12.reuse, R7.reuse ;  /* 0x0000000c141e7219 */ /* 0x190fe40000001207 */
[----:B------:R-:W-:Y:S01]  /*0990*/  SHF.R.U32.HI R5, RZ, R12, R7 ;  /* 0x0000000cff057219 */ /* 0x000fe20000011607 */
[----:B------:R-:W-:Y:S01]  /*09a0*/  IMAD.MOV.U32 R7, RZ, RZ, 0x1 ;  /* 0x00000001ff077424 */ /* 0x000fe200078e00ff */
[----:B------:R3:W4:Y:S03]  /*09b0*/  F2I.U32.TRUNC.NTZ R12, R6 ;  /* 0x00000006000c7305 */ /* 0x000726000020f000 */
[----:B------:R-:W1:Y:S01]  /*09c0*/  LDC R15, c[0x0][0x648] ;  /* 0x00019200ff0f7b82 */ /* 0x000e620000000800 */
[-C--:B0-----:R-:W-:Y:S02]  /*09d0*/  SHF.L.U32 R4, R9, R26.reuse, RZ ;  /* 0x0000001a09047219 */ /* 0x081fe400000006ff */
[----:B------:R-:W-:-:S02]  /*09e0*/  SHF.R.U64 R32, R30, R26, R5 ;  /* 0x0000001a1e207219 */ /* 0x000fc40000001205 */
[----:B------:R-:W-:Y:S02]  /*09f0*/  LOP3.LUT R11, RZ, R4, RZ, 0x33, !PT ;  /* 0x00000004ff0b7212 */ /* 0x000fe400078e33ff */
[-C--:B------:R-:W-:Y:S01]  /*0a00*/  SHF.R.U32.HI R5, RZ, R26.reuse, R5 ;  /* 0x0000001aff057219 */ /* 0x080fe20000011605 */
[----:B------:R-:W0:Y:S01]  /*0a10*/  LDC R21, c[0x0][0x638] ;  /* 0x00018e00ff157b82 */ /* 0x000e220000000800 */
[----:B------:R-:W-:Y:S01]  /*0a20*/  SHF.L.U32 R10, R7, R26, RZ ;  /* 0x0000001a070a7219 */ /* 0x000fe200000006ff */
[----:B------:R-:W-:-:S06]  /*0a30*/  IMAD.MOV.U32 R4, RZ, RZ, R32 ;  /* 0x000000ffff047224 */ /* 0x000fcc00078e0020 */
[----:B------:R-:W0:Y:S01]  /*0a40*/  LDC R58, c[0x0][0x610] ;  /* 0x00018400ff3a7b82 */ /* 0x000e220000000800 */
[----:B---34-:R-:W-:Y:S05]  /*0a50*/  @!P0 BRA `(.L_x_6) ;  /* 0x0000000000288947 */ /* 0x018fea0003800000 */
[----:B------:R-:W3:Y:S02]  /*0a60*/  LDC R9, c[0x0][0x64c] ;  /* 0x00019300ff097b82 */ /* 0x000ee40000000800 */
[----:B---3--:R-:W-:-:S05]  /*0a70*/  IADD3 R9, P0, R32, R9, RZ ;  /* 0x0000000920097210 */ /* 0x008fca0007f1e0ff */
        /* <DEDUP_REMOVED lines=8> */
.L_x_6:
[----:B-1----:R-:W-:Y:S01]  /*0b00*/  SHF.R.U64 R4, R4, R15, R5 ;  /* 0x0000000f04047219 */ /* 0x002fe20000001205 */
[----:B--2---:R-:W-:Y:S01]  /*0b10*/  VIADD R5, R24, 0xffffffff ;  /* 0xffffffff18057836 */ /* 0x004fe20000000000 */
[----:B------:R-:W-:Y:S01]  /*0b20*/  LOP3.LUT R11, R30, R11, RZ, 0xc0, !PT ;  /* 0x0000000b1e0b7212 */ /* 0x000fe200078ec0ff */
[----:B------:R-:W-:Y:S02]  /*0b30*/  IMAD.MOV R12, RZ, RZ, -R12 ;  /* 0x000000ffff0c7224 */ /* 0x000fe400078e0a0c */
[----:B------:R-:W-:Y:S01]  /*0b40*/  IMAD.MOV R6, RZ, RZ, -R4 ;  /* 0x000000ffff067224 */ /* 0x000fe200078e0a04 */
[----:B------:R-:W-:Y:S01]  /*0b50*/  LOP3.LUT R5, R20, R5, RZ, 0xc0, !PT ;  /* 0x0000000514057212 */ /* 0x000fe200078ec0ff */
[----:B------:R-:W-:Y:S02]  /*0b60*/  @P3 IMAD R0, R14, R12, R3 ;  /* 0x0000000c0e003224 */ /* 0x000fe400078e0203 */
[----:B------:R-:W-:Y:S02]  /*0b70*/  IMAD R11, R10, R4, R11 ;  /* 0x000000040a0b7224 */ /* 0x000fe400078e020b */
[----:B0-----:R-:W-:-:S02]  /*0b80*/  IMAD R3, R6, R21, R32 ;  /* 0x0000001506037224 */ /* 0x001fc400078e0220 */
[----:B------:R-:W-:Y:S02]  /*0b90*/  IMAD R58, R11, R58, R0 ;  /* 0x0000003a0b3a7224 */ /* 0x000fe400078e0200 */
[----:B------:R-:W-:Y:S02]  /*0ba0*/  IMAD R3, R3, R24, R5 ;  /* 0x0000001803037224 */ /* 0x000fe400078e0205 */
[----:B------:R-:W-:-:S03]  /*0bb0*/  IMAD.MOV.U32 R0, RZ, RZ, 0x1 ;  /* 0x00000001ff007424 */ /* 0x000fc600078e00ff */
[----:B------:R-:W-:Y:S02]  /*0bc0*/  SEL R59, R3, R58, !P3 ;  /* 0x0000003a033b7207 */ /* 0x000fe40005800000 */
[----:B------:R-:W-:-:S07]  /*0bd0*/  SEL R58, R58, R3, !P3 ;  /* 0x000000033a3a7207 */ /* 0x000fce0005800000 */
.L_x_4:
[----:B------:R-:W-:-:S08]  /*0be0*/  NOP ;  /* 0x0000000000007918 */ /* 0x000fd00000000000 */
[----:B------:R-:W0:Y:S02]  /*0bf0*/  USETMAXREG.TRY_ALLOC.CTAPOOL UP0, 0xe8 ;  /* 0x000000e8000079c8 */ /* 0x000e240008000600 */
[----:B0-----:R-:W-:-:S13]  /*0c00*/  PLOP3.LUT P0, PT, PT, PT, UP0, 0x80, 0x0 ;  /* 0x000000000000781c */ /* 0x001fda0003f0f008 */
[----:B------:R-:W-:Y:S05]  /*0c10*/  @!P0 BRA `(.L_x_4) ;  /* 0xfffffffc00f08947 */ /* 0x000fea000383ffff */
[----:B------:R-:W-:Y:S01]  /*0c20*/  ULDC.64 UR4, c[0x0][0x598] ;  /* 0x0001660000047ab9 */ /* 0x000fe20000000a00 */
[----:B------:R-:W-:Y:S01]  /*0c30*/  ULDC.64 UR36, c[0x0][0x208] ;  /* 0x0000820000247ab9 */ /* 0x000fe20000000a00 */
[----:B------:R-:W-:-:S04]  /*0c40*/  ISETP.NE.U32.AND P0, PT, RZ, UR4, PT ;  /* 0x00000004ff007c0c */ /* 0x000fc8000bf05070 */
[----:B------:R-:W-:-:S13]  /*0c50*/  ISETP.NE.AND.EX P0, PT, RZ, UR5, PT, P0 ;  /* 0x00000005ff007c0c */ /* 0x000fda000bf05300 */
[----:B------:R-:W-:Y:S05]  /*0c60*/  @!P0 BRA `(.L_x_7) ;  /* 0x00000000001c8947 */ /* 0x000fea0003800000 */
[----:B------:R-:W0:Y:S02]  /*0c70*/  LDC.64 R4, c[0x0][0x598] ;  /* 0x00016600ff047b82 */ /* 0x000e240000000a00 */
[----:B0-----:R-:W2:Y:S02]  /*0c80*/  LDG.E.64 R4, desc[UR36][R4.64] ;  /* 0x0000002404047981 */ /* 0x001ea4000c1e1b00 */
[----:B--2---:R-:W-:-:S04]  /*0c90*/  ISETP.NE.U32.AND P0, PT, R4, RZ, PT ;  /* 0x000000ff0400720c */ /* 0x004fc80003f05070 */
[----:B------:R-:W-:-:S13]  /*0ca0*/  ISETP.NE.AND.EX P0, PT, R5, RZ, PT, P0 ;  /* 0x000000ff0500720c */ /* 0x000fda0003f05300 */
[----:B------:R-:W-:Y:S05]  /*0cb0*/  @!P0 BRA `(.L_x_7) ;  /* 0x0000000000088947 */ /* 0x000fea0003800000 */
[----:B------:R0:W5:Y:S01]  /*0cc0*/  LD.E R23, desc[UR36][R4.64] ;  /* 0x0000002404177980 */ /* 0x000162000c101900 */
[----:B------:R-:W-:Y:S05]  /*0cd0*/  BRA `(.L_x_8) ;  /* 0x0000000000247947 */ /* 0x000fea0003800000 */
.L_x_7:
[----:B------:R-:W-:Y:S02]  /*0ce0*/  ULDC.64 UR4, c[0x0][0x588] ;  /* 0x0001620000047ab9 */ /* 0x000fe40000000a00 */
[----:B------:R-:W-:-:S04]  /*0cf0*/  ISETP.NE.U32.AND P0, PT, RZ, UR4, PT ;  /* 0x00000004ff007c0c */ /* 0x000fc8000bf05070 */
[----:B------:R-:W-:-:S13]  /*0d00*/  ISETP.NE.AND.EX P0, PT, RZ, UR5, PT, P0 ;  /* 0x00000005ff007c0c */ /* 0x000fda000bf05300 */
[----:B------:R-:W-:Y:S05]  /*0d10*/  @!P0 BRA `(.L_x_9) ;  /* 0x00000000000c8947 */ /* 0x000fea0003800000 */
[----:B------:R-:W0:Y:S02]  /*0d20*/  LDC.64 R4, c[0x0][0x588] ;  /* 0x00016200ff047b82 */ /* 0x000e240000000a00 */
[----:B0-----:R1:W5:Y:S01]  /*0d30*/  LDG.E R23, desc[UR36][R4.64] ;  /* 0x0000002404177981 */ /* 0x001362000c1e1900 */
[----:B------:R-:W-:Y:S05]  /*0d40*/  BRA `(.L_x_8) ;  /* 0x0000000000087947 */ /* 0x000fea0003800000 */
.L_x_9:
[----:B------:R-:W-:Y:S02]  /*0d50*/  ULDC UR4, c[0x0][0x580] ;  /* 0x0001600000047ab9 */ /* 0x000fe40000000800 */
[----:B------:R-:W-:-:S07]  /*0d60*/  IMAD.U32 R23, RZ, RZ, UR4 ;  /* 0x00000004ff177e24 */ /* 0x000fce000f8e00ff */
.L_x_8:
[----:B------:R-:W-:Y:S02]  /*0d70*/  ULDC.64 UR4, c[0x0][0x5a0] ;  /* 0x0001680000047ab9 */ /* 0x000fe40000000a00 */
[----:B------:R-:W-:-:S04]  /*0d80*/  ISETP.NE.U32.AND P0, PT, RZ, UR4, PT ;  /* 0x00000004ff007c0c */ /* 0x000fc8000bf05070 */
[----:B------:R-:W-:-:S13]  /*0d90*/  ISETP.NE.AND.EX P0, PT, RZ, UR5, PT, P0 ;  /* 0x00000005ff007c0c */ /* 0x000fda000bf05300 */
[----:B------:R-:W-:Y:S05]  /*0da0*/  @!P0 BRA `(.L_x_10) ;  /* 0x00000000001c8947 */ /* 0x000fea0003800000 */
[----:B01----:R-:W0:Y:S02]  /*0db0*/  LDC.64 R4, c[0x0][0x5a0] ;  /* 0x00016800ff047b82 */ /* 0x003e240000000a00 */
[----:B0-----:R-:W2:Y:S02]  /*0dc0*/  LDG.E.64 R4, desc[UR36][R4.64] ;  /* 0x0000002404047981 */ /* 0x001ea4000c1e1b00 */
[----:B--2---:R-:W-:-:S04]  /*0dd0*/  ISETP.NE.U32.AND P0, PT, R4, RZ, PT ;  /* 0x000000ff0400720c */ /* 0x004fc80003f05070 */
[----:B------:R-:W-:-:S13]  /*0de0*/  ISETP.NE.AND.EX P0, PT, R5, RZ, PT, P0 ;  /* 0x000000ff0500720c */ /* 0x000fda0003f05300 */
[----:B------:R-:W-:Y:S05]  /*0df0*/  @!P0 BRA `(.L_x_10) ;  /* 0x0000000000088947 */ /* 0x000fea0003800000 */
[----:B------:R0:W5:Y:S01]  /*0e00*/  LD.E R56, desc[UR36][R4.64] ;  /* 0x0000002404387980 */ /* 0x000162000c101900 */
[----:B------:R-:W-:Y:S05]  /*0e10*/  BRA `(.L_x_11) ;  /* 0x0000000000247947 */ /* 0x000fea0003800000 */
.L_x_10:
[----:B------:R-:W-:Y:S02]  /*0e20*/  ULDC.64 UR4, c[0x0][0x590] ;  /* 0x0001640000047ab9 */ /* 0x000fe40000000a00 */
[----:B------:R-:W-:-:S04]  /*0e30*/  ISETP.NE.U32.AND P0, PT, RZ, UR4, PT ;  /* 0x00000004ff007c0c */ /* 0x000fc8000bf05070 */
[----:B------:R-:W-:-:S13]  /*0e40*/  ISETP.NE.AND.EX P0, PT, RZ, UR5, PT, P0 ;  /* 0x00000005ff007c0c */ /* 0x000fda000bf05300 */
[----:B------:R-:W-:Y:S05]  /*0e50*/  @!P0 BRA `(.L_x_12) ;  /* 0x00000000000c8947 */ /* 0x000fea0003800000 */
[----:B01----:R-:W0:Y:S02]  /*0e60*/  LDC.64 R4, c[0x0][0x590] ;  /* 0x00016400ff047b82 */ /* 0x003e240000000a00 */
[----:B0-----:R1:W5:Y:S01]  /*0e70*/  LDG.E R56, desc[UR36][R4.64] ;  /* 0x0000002404387981 */ /* 0x001362000c1e1900 */
[----:B------:R-:W-:Y:S05]  /*0e80*/  BRA `(.L_x_11) ;  /* 0x0000000000087947 */ /* 0x000fea0003800000 */
.L_x_12:
[----:B------:R-:W-:Y:S02]  /*0e90*/  ULDC UR4, c[0x0][0x584] ;  /* 0x0001610000047ab9 */ /* 0x000fe40000000800 */
[----:B------:R-:W-:-:S07]  /*0ea0*/  IMAD.U32 R56, RZ, RZ, UR4 ;  /* 0x00000004ff387e24 */ /* 0x000fce000f8e00ff */
.L_x_11:
[----:B------:R-:W-:-:S13]  /*0eb0*/  LOP3.LUT P0, RZ, R0, 0xff, RZ, 0xc0, !PT ;  /* 0x000000ff00ff7812 */ /* 0x000fda000780c0ff */
[----:B------:R-:W-:Y:S05]  /*0ec0*/  @!P0 EXIT ;  /* 0x000000000000894d */ /* 0x000fea0003800000 */
[----:B------:R-:W-:Y:S01]  /*0ed0*/  ULDC UR4, c[0x0][0x28c] ;  /* 0x0000a30000047ab9 */ /* 0x000fe20000000800 */
[----:B------:R-:W-:Y:S01]  /*0ee0*/  LOP3.LUT R62, R19, 0x1, RZ, 0xfc, !PT ;  /* 0x00000001133e7812 */ /* 0x000fe200078efcff */
[----:B------:R-:W-:Y:S01]  /*0ef0*/  UIADD3 UR4, UR4, 0x3f, URZ ;  /* 0x0000003f04047890 */ /* 0x000fe2000fffe03f */
[----:B------:R-:W-:Y:S01]  /*0f00*/  UMOV UR38, URZ ;  /* 0x0000003f00267c82 */ /* 0x000fe20008000000 */
[----:B------:R-:W-:Y:S02]  /*0f10*/  UMOV UR39, URZ ;  /* 0x0000003f00277c82 */ /* 0x000fe40008000000 */
[----:B------:R-:W-:-:S04]  /*0f20*/  USHF.R.S32.HI UR5, URZ, 0x1f, UR4 ;  /* 0x0000001f3f057899 */ /* 0x000fc80008011404 */
[----:B------:R-:W-:-:S04]  /*0f30*/  ULEA.HI UR5, UR5, UR4, URZ, 0x6 ;  /* 0x0000000405057291 */ /* 0x000fc8000f8f303f */
[----:B------:R-:W-:-:S12]  /*0f40*/  USHF.R.S32.HI UR40, URZ, 0x6, UR5 ;  /* 0x000000063f287899 */ /* 0x000fd80008011405 */
.L_x_94:
[----:B------:R-:W-:Y:S01]  /*0f50*/  LOP3.LUT R0, R18, 0x80, RZ, 0xc0, !PT ;  /* 0x0000008012007812 */ /* 0x000fe200078ec0ff */
[----:B--2---:R-:W2:Y:S01]  /*0f60*/  S2UR UR7, SR_CgaCtaId ;  /* 0x00000000000779c3 */ /* 0x004ea20000008800 */
[----:B------:R-:W-:Y:S02]  /*0f70*/  UMOV UR6, 0x400 ;  /* 0x0000040000067882 */ /* 0x000fe40000000000 */
[----:B------:R-:W-:-:S06]  /*0f80*/  SHF.R.U32.HI R0, RZ, 0x7, R0 ;  /* 0x00000007ff007819 */ /* 0x000fcc0000011600 */
[----:B---3--:R-:W3:Y:S01]  /*0f90*/  SHFL.IDX PT, R0, R0, RZ, 0x1f ;  /* 0x00001fff00007589 */ /* 0x008ee200000e0000 */
[----:B--2---:R-:W-:Y:S01]  /*0fa0*/  ULEA UR42, UR7, UR6, 0x18 ;  /* 0x00000006072a7291 */ /* 0x004fe2000f8ec03f */
[----:B---3--:R-:W-:-:S13]  /*0fb0*/  R2UR UR4, R0 ;  /* 0x00000000000472ca */ /* 0x008fda00000e0000 */
[----:B------:R-:W-:-:S04]  /*0fc0*/  ULEA.HI UR5, UR4, UR4, URZ, 0x1 ;  /* 0x0000000404057291 */ /* 0x000fc8000f8f083f */
[----:B------:R-:W-:-:S04]  /*0fd0*/  ULOP3.LUT UR5, UR5, 0x7fffe, URZ, 0xc0, !UPT ;  /* 0x0007fffe05057892 */ /* 0x000fc8000f8ec03f */
[----:B------:R-:W-:-:S03]  /*0fe0*/  UIADD3 UR5, UR4, -UR5, URZ ;  /* 0x8000000504057290 */ /* 0x000fc6000fffe03f */
[----:B------:R-:W-:Y:S01]  /*0ff0*/  ULDC UR4, c[0x0][0x28c] ;  /* 0x0000a30000047ab9 */ /* 0x000fe20000000800 */
[----:B------:R-:W-:Y:S01]  /*1000*/  ULEA UR5, UR5, UR42, 0xd ;  /* 0x0000002a05057291 */ /* 0x000fe2000f8e683f */
[----:B------:R-:W-:-:S03]  /*1010*/  ISETP.LT.AND P0, PT, RZ, UR4, PT ;  /* 0x00000004ff007c0c */ /* 0x000fc6000bf01270 */
[----:B------:R-:W-:-:S04]  /*1020*/  UIADD3 UR5, UR5, 0x100, URZ ;  /* 0x0000010005057890 */ /* 0x000fc8000fffe03f */
[----:B------:R-:W-:-:S04]  /*1030*/  USHF.R.U32.HI UR5, URZ, 0x4, UR5 ;  /* 0x000000043f057899 */ /* 0x000fc80008011605 */
[----:B------:R-:W-:Y:S02]  /*1040*/  ULOP3.LUT UR41, UR5, 0x3fff, URZ, 0xc0, !UPT ;  /* 0x00003fff05297892 */ /* 0x000fe4000f8ec03f */
[----:B-1--45:R-:W-:Y:S10]  /*1050*/  @P0 BRA `(.L_x_13) ;  /* 0x0000000000400947 */ /* 0x032ff40003800000 */
[----:B------:R-:W-:Y:S01]  /*1060*/  MOV R0, 0x0 ;  /* 0x0000000000007802 */ /* 0x000fe20000000f00 */
[----:B------:R-:W-:Y:S01]  /*1070*/  ULDC.64 UR4, c[0x4][0x68] ;  /* 0x01001a0000047ab9 */ /* 0x000fe20000000a00 */
[----:B------:R-:W-:Y:S01]  /*1080*/  ULDC.64 UR6, c[0x4][0x8] ;  /* 0x0100020000067ab9 */ /* 0x000fe20000000a00 */
[----:B01----:R-:W-:Y:S01]  /*1090*/  IMAD.U32 R4, RZ, RZ, UR4 ;  /* 0x00000004ff047e24 */ /* 0x003fe2000f8e00ff */
[----:B------:R0:W1:Y:S01]  /*10a0*/  LDC.64 R14, c[0x4][R0] ;  /* 0x01000000000e7b82 */ /* 0x0000620000000a00 */
[----:B------:R-:W-:Y:S01]  /*10b0*/  IMAD.U32 R5, RZ, RZ, UR5 ;  /* 0x00000005ff057e24 */ /* 0x000fe2000f8e00ff */
[----:B------:R-:W-:Y:S01]  /*10c0*/  ULDC.64 UR4, c[0x4][0x70] ;  /* 0x01001c0000047ab9 */ /* 0x000fe20000000a00 */
[----:B------:R-:W-:Y:S02]  /*10d0*/  IMAD.U32 R10, RZ, RZ, UR6 ;  /* 0x00000006ff0a7e24 */ /* 0x000fe4000f8e00ff */
[----:B------:R-:W-:Y:S02]  /*10e0*/  IMAD.U32 R6, RZ, RZ, UR4 ;  /* 0x00000004ff067e24 */ /* 0x000fe4000f8e00ff */
[----:B------:R-:W-:-:S02]  /*10f0*/  IMAD.U32 R7, RZ, RZ, UR5 ;  /* 0x00000005ff077e24 */ /* 0x000fc4000f8e00ff */
[----:B------:R-:W-:Y:S02]  /*1100*/  IMAD.U32 R11, RZ, RZ, UR7 ;  /* 0x00000007ff0b7e24 */ /* 0x000fe4000f8e00ff */
[----:B------:R-:W-:Y:S02]  /*1110*/  IMAD.MOV.U32 R8, RZ, RZ, 0x1e1 ;  /* 0x000001e1ff087424 */ /* 0x000fe400078e00ff */
[----:B------:R-:W-:Y:S02]  /*1120*/  IMAD.MOV.U32 R12, RZ, RZ, 0x1 ;  /* 0x00000001ff0c7424 */ /* 0x000fe400078e00ff */
[----:B0-----:R-:W-:-:S07]  /*1130*/  IMAD.MOV.U32 R13, RZ, RZ, RZ ;  /* 0x000000ffff0d7224 */ /* 0x001fce00078e00ff */
[----:B------:R-:W-:-:S07]  /*1140*/  LEPC R20, `(.L_x_13) ;  /* 0x000000001014794e */ /* 0x000fce0000000000 */
[----:B-1---5:R-:W-:Y:S05]  /*1150*/  CALL.ABS.NOINC R14 ;  /* 0x000000000e007343 */ /* 0x022fea0003c00000 */
.L_x_13:
[----:B------:R-:W-:-:S13]  /*1160*/  ISETP.NE.AND P0, PT, R62, 0x3, PT ;  /* 0x000000033e00780c */ /* 0x000fda0003f05270 */
[----:B------:R-:W-:Y:S05]  /*1170*/  @!P0 BRA `(.L_x_14) ;  /* 0x0000000000048947 */ /* 0x000fea0003800000 */
[----:B------:R-:W-:Y:S01]  /*1180*/  BPT.TRAP 0x1 ;  /* 0x000000040000795c */ /* 0x000fe20000300000 */
.L_x_14:
[----:B------:R-:W-:Y:S02]  /*1190*/  IMAD.U32 R3, RZ, RZ, UR39 ;  /* 0x00000027ff037e24 */ /* 0x000fe4000f8e00ff */
[----:B------:R-:W-:-:S03]  /*11a0*/  IMAD.U32 R0, RZ, RZ, UR38 ;  /* 0x00000026ff007e24 */ /* 0x000fc6000f8e00ff */
[----:B------:R-:W-:Y:S02]  /*11b0*/  LEA R3, R3, UR42, 0x3 ;  /* 0x0000002a03037c11 */ /* 0x000fe4000f8e18ff */
[----:B------:R-:W-:-:S04]  /*11c0*/  SHF.L.U32 R0, R0, 0x1f, RZ ;  /* 0x0000001f00007819 */ /* 0x000fc800000006ff */
[----:B------:R2:W3:Y:S01]  /*11d0*/  SYNCS.PHASECHK.TRANS64.TRYWAIT P1, [R3+URZ], R0 ;  /* 0x00000000030075a7 */ /* 0x0004e2000802017f */
[----:B------:R-:W-:Y:S05]  /*11e0*/  @!P0 BRA `(.L_x_15) ;  /* 0x0000000000048947 */ /* 0x000fea0003800000 */
[----:B------:R-:W-:Y:S01]  /*11f0*/  BPT.TRAP 0x1 ;  /* 0x000000040000795c */ /* 0x000fe20000300000 */
.L_x_15:
[----:B---3--:R-:W-:Y:S05]  /*1200*/  @P1 BRA `(.L_x_16) ;  /* 0x0000000000081947 */ /* 0x008fea0003800000 */
[----:B------:R-:W3:Y:S02]  /*1210*/  SYNCS.PHASECHK.TRANS64.TRYWAIT P1, [R3+URZ], R0 ;  /* 0x00000000030075a7 */ /* 0x000ee4000802017f */
[----:B---3--:R-:W-:Y:S05]  /*1220*/  @!P1 BRA `(.L_x_17) ;  /* 0x0000004800bc9947 */ /* 0x008fea0003800000 */
.L_x_16:
[----:B------:R-:W-:-:S04]  /*1230*/  UISETP.LT.AND UP0, UPT, UR40, 0x1, UPT ;  /* 0x000000012800788c */ /* 0x000fc8000bf01270 */
[----:B------:R-:W-:-:S04]  /*1240*/  USEL UR4, UR40, 0x1, UP0 ;  /* 0x0000000128047887 */ /* 0x000fc80008000000 */
[----:B------:R-:W-:-:S06]  /*1250*/  UIADD3 UR4, UR40, -UR4, URZ ;  /* 0x8000000428047290 */ /* 0x000fcc000fffe03f */
[----:B--23--:R-:W-:Y:S01]  /*1260*/  IMAD.U32 R0, RZ, RZ, UR4 ;  /* 0x00000004ff007e24 */ /* 0x00cfe2000f8e00ff */
[----:B------:R-:W-:Y:S05]  /*1270*/  WARPSYNC.ALL ;  /* 0x0000000000007948 */ /* 0x000fea0003800000 */
[----:B------:R-:W-:Y:S01]  /*1280*/  ISETP.GE.AND P1, PT, R0, 0x1, PT ;  /* 0x000000010000780c */ /* 0x000fe20003f26270 */
[----:B------:R-:W-:Y:S01]  /*1290*/  UIADD3 UR4, UR42, 0x14100, URZ ;  /* 0x000141002a047890 */ /* 0x000fe2000fffe03f */
[----:B------:R-:W-:Y:S01]  /*12a0*/  WARPGROUP.ARRIVE ;  /* 0x00000000000079c5 */ /* 0x000fe20000000000 */
[----:B------:R-:W-:Y:S01]  /*12b0*/  UMOV UR9, 0x40000040 ;  /* 0x4000004000097882 */ /* 0x000fe20000000000 */
[----:B------:R-:W-:Y:S01]  /*12c0*/  UMOV UR11, 0x40000040 ;  /* 0x40000040000b7882 */ /* 0x000fe20000000000 */
[----:B------:R-:W-:-:S04]  /*12d0*/  USHF.R.U32.HI UR4, URZ, 0x4, UR4 ;  /* 0x000000043f047899 */ /* 0x000fc80008011604 */
[----:B------:R-:W-:Y:S02]  /*12e0*/  ULOP3.LUT UR5, UR4, 0x3fff, URZ, 0xc0, !UPT ;  /* 0x00003fff04057892 */ /* 0x000fe4000f8ec03f */
[----:B------:R-:W-:Y:S02]  /*12f0*/  ULOP3.LUT UR4, UR41, 0x10000, URZ, 0xfc, !UPT ;  /* 0x0001000029047892 */ /* 0x000fe4000f8efc3f */
[----:B------:R-:W-:Y:S02]  /*1300*/  ULOP3.LUT UR5, UR5, 0x10000, URZ, 0xfc, !UPT ;  /* 0x0001000005057892 */ /* 0x000fe4000f8efc3f */
[----:B------:R-:W-:Y:S02]  /*1310*/  ULEA UR6, UR39, UR4, 0xa ;  /* 0x0000000427067291 */ /* 0x000fe4000f8e503f */
[----:B------:R-:W-:-:S05]  /*1320*/  ULEA UR7, UR39, UR5, 0x9 ;  /* 0x0000000527077291 */ /* 0x000fca000f8e483f */
[----:B------:R-:W-:Y:S02]  /*1330*/  UMOV UR8, UR6 ;  /* 0x0000000600087c82 */ /* 0x000fe40008000000 */
[----:B------:R-:W-:Y:S02]  /*1340*/  UMOV UR10, UR7 ;  /* 0x00000007000a7c82 */ /* 0x000fe40008000000 */
[----:B------:R-:W-:Y:S01]  /*1350*/  HGMMA.64x64x16.F32.BF16 R24, gdesc[UR8], RZ, !UPT, gsb0 ;  /* 0x00e00000081879f0 */ /* 0x000fe2000c0018ff */
[----:B------:R-:W-:Y:S02]  /*1360*/  UIADD3 UR8, UR6, 0x2, URZ ;  /* 0x0000000206087890 */ /* 0x000fe4000fffe03f */
[----:B------:R-:W-:Y:S01]  /*1370*/  UIADD3 UR10, UR7, 0x2, URZ ;  /* 0x00000002070a7890 */ /* 0x000fe2000fffe03f */
[----:B------:R-:W-:Y:S01]  /*1380*/  UMOV UR9, 0x40000040 ;  /* 0x4000004000097882 */ /* 0x000fe20000000000 */
[----:B------:R-:W-:Y:S01]  /*1390*/  UMOV UR11, 0x40000040 ;  /* 0x40000040000b7882 */ /* 0x000fe20000000000 */
[----:B------:R-:W-:-:S02]  /*13a0*/  WARPGROUP.DEPBAR.LE gsb0, 0x0 ;  /* 0x00008000000079c5 */ /* 0x000fc40000010000 */
[----:B------:R-:W-:-:S06]  /*13b0*/  WARPGROUP.ARRIVE ;  /* 0x00000000000079c5 */ /* 0x000fcc0000000000 */
[----:B------:R-:W-:Y:S01]  /*13c0*/  HGMMA.64x64x16.F32.BF16 R24, gdesc[UR8], R24, gsb0 ;  /* 0x00e00000081879f0 */ /* 0x000fe20008001818 */
[----:B------:R-:W-:Y:S02]  /*13d0*/  UIADD3 UR8, UR6, 0x4, URZ ;  /* 0x0000000406087890 */ /* 0x000fe4000fffe03f */
[----:B------:R-:W-:Y:S01]  /*13e0*/  UIADD3 UR10, UR7, 0x4, URZ ;  /* 0x00000004070a7890 */ /* 0x000fe2000fffe03f */
[----:B------:R-:W-:Y:S01]  /*13f0*/  UMOV UR9, 0x40000040 ;  /* 0x4000004000097882 */ /* 0x000fe20000000000 */
[----:B------:R-:W-:Y:S01]  /*1400*/  UMOV UR11, 0x40000040 ;  /* 0x40000040000b7882 */ /* 0x000fe20000000000 */
[----:B------:R-:W-:Y:S02]  /*1410*/  WARPGROUP.DEPBAR.LE gsb0, 0x0 ;  /* 0x00008000000079c5 */ /* 0x000fe40000010000 */
        /* <DEDUP_REMOVED lines=8> */
[----:B------:R-:W-:Y:S03]  /*14a0*/  HGMMA.64x64x16.F32.BF16 R24, gdesc[UR8], R24, gsb0 ;  /* 0x00e00000081879f0 */ /* 0x000fe60008001818 */
[----:B------:R-:W-:Y:S02]  /*14b0*/  WARPGROUP.DEPBAR.LE gsb0, 0x0 ;  /* 0x00008000000079c5 */ /* 0x000fe40000010000 */
[----:B------:R-:W-:Y:S05]  /*14c0*/  @!P1 BRA `(.L_x_18) ;  /* 0x0000000400189947 */ /* 0x000fea0003800000 */
[----:B------:R-:W-:-:S04]  /*14d0*/  UIADD3 UR6, UR39, 0x1, URZ ;  /* 0x0000000127067890 */ /* 0x000fc8000fffe03f */
[----:B------:R-:W-:-:S04]  /*14e0*/  UISETP.NE.AND UP0, UPT, UR6, 0x5, UPT ;  /* 0x000000050600788c */ /* 0x000fc8000bf05270 */
[----:B------:R-:W-:Y:S02]  /*14f0*/  USEL UR7, URZ, 0x1, UP0 ;  /* 0x000000013f077887 */ /* 0x000fe40008000000 */
[----:B------:R-:W-:Y:S02]  /*1500*/  USEL UR6, UR6, URZ, UP0 ;  /* 0x0000003f06067287 */ /* 0x000fe40008000000 */
[----:B------:R-:W-:-:S06]  /*1510*/  ULOP3.LUT UR7, UR38, UR7, URZ, 0x3c, !UPT ;  /* 0x0000000726077292 */ /* 0x000fcc000f8e3c3f */
[----:B01----:R-:W-:Y:S01]  /*1520*/  IMAD.U32 R5, RZ, RZ, UR7 ;  /* 0x00000007ff057e24 */ /* 0x003fe2000f8e00ff */
[----:B------:R-:W-:-:S06]  /*1530*/  UMOV UR7, UR39 ;  /* 0x0000002700077c82 */ /* 0x000fcc0008000000 */
.L_x_25:
[----:B01----:R-:W-:Y:S05]  /*1540*/  @!P0 BRA `(.L_x_19) ;  /* 0x0000000000048947 */ /* 0x003fea0003800000 */
[----:B------:R-:W-:Y:S01]  /*1550*/  BPT.TRAP 0x1 ;  /* 0x000000040000795c */ /* 0x000fe20000300000 */
.L_x_19:
[----:B------:R-:W0:Y:S01]  /*1560*/  S2UR UR9, SR_CgaCtaId ;  /* 0x00000000000979c3 */ /* 0x000e220000008800 */
[----:B------:R-:W-:Y:S01]  /*1570*/  UMOV UR8, 0x400 ;  /* 0x0000040000087882 */ /* 0x000fe20000000000 */
[----:B------:R-:W-:Y:S01]  /*1580*/  SHF.L.U32 R3, R5, 0x1f, RZ ;  /* 0x0000001f05037819 */ /* 0x000fe200000006ff */
[----:B0-----:R-:W-:-:S04]  /*1590*/  ULEA UR14, UR9, UR8, 0x18 ;  /* 0x00000008090e7291 */ /* 0x001fc8000f8ec03f */
[----:B------:R-:W-:-:S09]  /*15a0*/  ULEA UR8, UR6, UR14, 0x3 ;  /* 0x0000000e06087291 */ /* 0x000fd2000f8e183f */
[----:B------:R0:W1:Y:S01]  /*15b0*/  SYNCS.PHASECHK.TRANS64.TRYWAIT P1, [UR8], R3 ;  /* 0x00000003ff0075a7 */ /* 0x0000620008020148 */
[----:B------:R-:W-:Y:S05]  /*15c0*/  @!P0 BRA `(.L_x_20) ;  /* 0x0000000000048947 */ /* 0x000fea0003800000 */
[----:B------:R-:W-:Y:S01]  /*15d0*/  BPT.TRAP 0x1 ;  /* 0x000000040000795c */ /* 0x000fe20000300000 */
.L_x_20:
[----:B-1----:R-:W-:Y:S05]  /*15e0*/  @P1 BRA `(.L_x_21) ;  /* 0x0000000000081947 */ /* 0x002fea0003800000 */
[----:B------:R-:W1:Y:S02]  /*15f0*/  SYNCS.PHASECHK.TRANS64.TRYWAIT P1, [UR8], R3 ;  /* 0x00000003ff0075a7 */ /* 0x000e640008020148 */
[----:B-1----:R-:W-:Y:S05]  /*1600*/  @!P1 BRA `(.L_x_22) ;  /* 0x0000004400d89947 */ /* 0x002fea0003800000 */
.L_x_21:
[----:B------:R-:W-:Y:S01]  /*1610*/  ULEA UR12, UR6, UR4, 0xa ;  /* 0x00000004060c7291 */ /* 0x000fe2000f8e503f */
[----:B------:R-:W-:Y:S01]  /*1620*/  WARPGROUP.ARRIVE ;  /* 0x00000000000079c5 */ /* 0x000fe20000000000 */
[----:B------:R-:W-:Y:S01]  /*1630*/  ULEA UR13, UR6, UR5, 0x9 ;  /* 0x00000005060d7291 */ /* 0x000fe2000f8e483f */
[----:B------:R-:W-:Y:S01]  /*1640*/  UMOV UR9, 0x40000040 ;  /* 0x4000004000097882 */ /* 0x000fe20000000000 */
[----:B------:R-:W-:-:S03]  /*1650*/  UMOV UR11, 0x40000040 ;  /* 0x40000040000b7882 */ /* 0x000fc60000000000 */
[----:B------:R-:W-:Y:S02]  /*1660*/  UMOV UR8, UR12 ;  /* 0x0000000c00087c82 */ /* 0x000fe40008000000 */
[----:B------:R-:W-:Y:S02]  /*1670*/  UMOV UR10, UR13 ;  /* 0x0000000d000a7c82 */ /* 0x000fe40008000000 */
[----:B------:R-:W-:Y:S01]  /*1680*/  HGMMA.64x64x16.F32.BF16 R24, gdesc[UR8], R24, gsb0 ;  /* 0x00e00000081879f0 */ /* 0x000fe20008001818 */
        /* <DEDUP_REMOVED lines=23> */
[----:B------:R-:W-:Y:S01]  /*1800*/  BPT.TRAP 0x1 ;  /* 0x000000040000795c */ /* 0x000fe20000300000 */
.L_x_23:
[----:B------:R-:W-:Y:S01]  /*1810*/  ULEA UR8, UR7, UR14, 0x3 ;  /* 0x0000000e07087291 */ /* 0x000fe2000f8e183f */
[----:B------:R-:W-:-:S03]  /*1820*/  ISETP.GT.U32.AND P1, PT, R19, 0x1, PT ;  /* 0x000000011300780c */ /* 0x000fc60003f24070 */
[----:B------:R-:W-:-:S04]  /*1830*/  UIADD3 UR8, UR8, 0x28, URZ ;  /* 0x0000002808087890 */ /* 0x000fc8000fffe03f */
[----:B------:R-:W-:-:S09]  /*1840*/  UPRMT UR8, URZ, 0x654, UR8 ;  /* 0x000006543f087896 */ /* 0x000fd20008000008 */
[----:B------:R-:W-:Y:S01]  /*1850*/  SYNCS.ARRIVE.TRANS64.RED.A1T0 RZ, [UR8], RZ ;  /* 0x000000ffffff79a7 */ /* 0x000fe20008100408 */
[----:B------:R-:W-:Y:S05]  /*1860*/  @P1 BRA `(.L_x_24) ;  /* 0x0000000000041947 */ /* 0x000fea0003800000 */
[----:B------:R-:W-:Y:S01]  /*1870*/  BPT.TRAP 0x1 ;  /* 0x000000040000795c */ /* 0x000fe20000300000 */
.L_x_24:
[----:B------:R-:W-:Y:S01]  /*1880*/  UIADD3 UR6, UR6, 0x1, URZ ;  /* 0x0000000106067890 */ /* 0x000fe2000fffe03f */
[C---:B------:R-:W-:Y:S01]  /*1890*/  ISETP.GT.AND P1, PT, R0.reuse, 0x1, PT ;  /* 0x000000010000780c */ /* 0x040fe20003f24270 */
[----:B------:R-:W-:Y:S01]  /*18a0*/  UIADD3 UR7, UR7, 0x1, URZ ;  /* 0x0000000107077890 */ /* 0x000fe2000fffe03f */
[----:B------:R-:W-:Y:S01]  /*18b0*/  VIADD R0, R0, 0xffffffff ;  /* 0xffffffff00007836 */ /* 0x000fe20000000000 */
[----:B------:R-:W-:Y:S02]  /*18c0*/  UISETP.NE.AND UP0, UPT, UR6, 0x5, UPT ;  /* 0x000000050600788c */ /* 0x000fe4000bf05270 */
[----:B------:R-:W-:Y:S02]  /*18d0*/  UISETP.NE.AND UP1, UPT, UR7, 0x5, UPT ;  /* 0x000000050700788c */ /* 0x000fe4000bf25270 */
[----:B------:R-:W-:Y:S02]  /*18e0*/  USEL UR8, URZ, 0x1, UP0 ;  /* 0x000000013f087887 */ /* 0x000fe40008000000 */
[----:B------:R-:W-:-:S02]  /*18f0*/  USEL UR6, UR6, URZ, UP0 ;  /* 0x0000003f06067287 */ /* 0x000fc40008000000 */
[----:B------:R-:W-:Y:S02]  /*1900*/  USEL UR7, UR7, URZ, UP1 ;  /* 0x0000003f07077287 */ /* 0x000fe40008800000 */
[----:B------:R-:W-:Y:S01]  /*1910*/  LOP3.LUT R5, R5, UR8, RZ, 0x3c, !PT ;  /* 0x0000000805057c12 */ /* 0x000fe2000f8e3cff */
[----:B------:R-:W-:Y:S09]  /*1920*/  @P1 BRA `(.L_x_25) ;  /* 0xfffffffc00041947 */ /* 0x000ff2000383ffff */
.L_x_18:
[----:B------:R-:W2:Y:S02]  /*1930*/  LDC R0, c[0x0][0x28c] ;  /* 0x0000a300ff007b82 */ /* 0x000ea40000000800 */
[----:B--2---:R-:W-:-:S13]  /*1940*/  ISETP.GE.AND P1, PT, R0, 0x1, PT ;  /* 0x000000010000780c */ /* 0x004fda0003f26270 */
[----:B------:R-:W-:Y:S05]  /*1950*/  @!P1 BRA `(.L_x_26) ;  /* 0x0000000000489947 */ /* 0x000fea0003800000 */
[----:B------:R-:W-:Y:S05]  /*1960*/  @!P0 BRA `(.L_x_27) ;  /* 0x0000000000048947 */ /* 0x000fea0003800000 */
[----:B------:R-:W-:Y:S01]  /*1970*/  BPT.TRAP 0x1 ;  /* 0x000000040000795c */ /* 0x000fe20000300000 */
.L_x_27:
[----:B------:R-:W2:Y:S01]  /*1980*/  S2UR UR7, SR_CgaCtaId ;  /* 0x00000000000779c3 */ /* 0x000ea20000008800 */
[----:B------:R-:W-:Y:S01]  /*1990*/  UISETP.LT.AND UP0, UPT, UR40, 0x1, UPT ;  /* 0x000000012800788c */ /* 0x000fe2000bf01270 */
[----:B------:R-:W-:-:S03]  /*19a0*/  ISETP.GT.U32.AND P0, PT, R19, 0x1, PT ;  /* 0x000000011300780c */ /* 0x000fc60003f04070 */
[----:B------:R-:W-:-:S04]  /*19b0*/  USEL UR6, UR40, 0x1, UP0 ;  /* 0x0000000128067887 */ /* 0x000fc80008000000 */
[----:B------:R-:W-:-:S04]  /*19c0*/  UIADD3 UR6, UR39, UR40, -UR6 ;  /* 0x0000002827067290 */ /* 0x000fc8000fffe806 */
[----:B------:R-:W-:-:S04]  /*19d0*/  UIMAD.WIDE.U32 UR4, UR6, -0x33333333, URZ ;  /* 0xcccccccd060478a5 */ /* 0x000fc8000f8e003f */
[----:B------:R-:W-:-:S03]  /*19e0*/  USHF.R.U32.HI UR4, URZ, 0x2, UR5 ;  /* 0x000000023f047899 */ /* 0x000fc60008011605 */
[----:B------:R-:W-:Y:S01]  /*19f0*/  UMOV UR5, 0x400 ;  /* 0x0000040000057882 */ /* 0x000fe20000000000 */
[----:B------:R-:W-:Y:S02]  /*1a00*/  UIMAD UR6, UR4, -0x5, UR6 ;  /* 0xfffffffb040678a4 */ /* 0x000fe4000f8e0206 */
[----:B--2---:R-:W-:-:S04]  /*1a10*/  ULEA UR5, UR7, UR5, 0x18 ;  /* 0x0000000507057291 */ /* 0x004fc8000f8ec03f */
[----:B------:R-:W-:-:S04]  /*1a20*/  ULEA UR6, UR6, UR5, 0x3 ;  /* 0x0000000506067291 */ /* 0x000fc8000f8e183f */
[----:B------:R-:W-:-:S04]  /*1a30*/  UIADD3 UR6, UR6, 0x28, URZ ;  /* 0x0000002806067890 */ /* 0x000fc8000fffe03f */
[----:B------:R-:W-:-:S09]  /*1a40*/  UPRMT UR6, URZ, 0x654, UR6 ;  /* 0x000006543f067896 */ /* 0x000fd20008000006 */
[----:B------:R-:W-:Y:S01]  /*1a50*/  SYNCS.ARRIVE.TRANS64.RED.A1T0 RZ, [UR6], RZ ;  /* 0x000000ffffff79a7 */ /* 0x000fe20008100406 */
[----:B------:R-:W-:Y:S05]  /*1a60*/  @P0 BRA `(.L_x_26) ;  /* 0x0000000000040947 */ /* 0x000fea0003800000 */
[----:B------:R-:W-:Y:S01]  /*1a70*/  BPT.TRAP 0x1 ;  /* 0x000000040000795c */ /* 0x000fe20000300000 */
.L_x_26:
[----:B------:R-:W2:Y:S01]  /*1a80*/  LDC R6, c[0x0][0x288] ;  /* 0x0000a200ff067b82 */ /* 0x000ea20000000800 */
[C---:B01----:R-:W-:Y:S01]  /*1a90*/  LOP3.LUT R5, R18.reuse, 0x3, RZ, 0xc0, !PT ;  /* 0x0000000312057812 */ /* 0x043fe200078ec0ff */
[----:B------:R-:W-:Y:S01]  /*1aa0*/  IMAD.SHL.U32 R59, R59, 0x40, RZ ;  /* 0x000000403b3b7824 */ /* 0x000fe200078e00ff */
[----:B------:R-:W-:Y:S01]  /*1ab0*/  UIADD3 UR39, UR40, UR39, URZ ;  /* 0x0000002728277290 */ /* 0x000fe2000fffe03f */
[----:B------:R-:W-:Y:S01]  /*1ac0*/  SHF.R.U32.HI R3, RZ, 0x2, R18 ;  /* 0x00000002ff037819 */ /* 0x000fe20000011612 */
[C---:B------:R-:W-:Y:S01]  /*1ad0*/  IMAD.SHL.U32 R10, R18.reuse, 0x2, RZ ;  /* 0x00000002120a7824 */ /* 0x040fe200078e00ff */
[----:B------:R-:W-:Y:S01]  /*1ae0*/  LOP3.LUT R4, R18, 0x60, RZ, 0xc0, !PT ;  /* 0x0000006012047812 */ /* 0x000fe200078ec0ff */
[----:B------:R-:W-:Y:S01]  /*1af0*/  UISETP.GT.U32.AND UP0, UPT, UR39, 0x4, UPT ;  /* 0x000000042700788c */ /* 0x000fe2000bf04070 */
[----:B------:R-:W-:Y:S01]  /*1b00*/  LOP3.LUT R0, R22, 0x1, RZ, 0xc0, !PT ;  /* 0x0000000116007812 */ /* 0x000fe200078ec0ff */
[----:B------:R-:W-:Y:S01]  /*1b10*/  ULDC UR7, c[0x0][0x284] ;  /* 0x0000a10000077ab9 */ /* 0x000fe20000000800 */
[----:B------:R-:W-:Y:S01]  /*1b20*/  LOP3.LUT R3, R3, 0x7, RZ, 0xc0, !PT ;  /* 0x0000000703037812 */ /* 0x000fe200078ec0ff */
[----:B------:R-:W-:Y:S01]  /*1b30*/  UISETP.LT.U32.AND UP0, UPT, UR40, 0x5, UP0 ;  /* 0x000000052800788c */ /* 0x000fe20008701070 */
[----:B------:R-:W-:Y:S01]  /*1b40*/  SHF.R.U32.HI R4, RZ, 0x1, R4 ;  /* 0x00000001ff047819 */ /* 0x000fe20000011604 */
[----:B------:R-:W-:Y:S01]  /*1b50*/  IMAD.SHL.U32 R8, R0, 0x40, RZ ;  /* 0x0000004000087824 */ /* 0x000fe200078e00ff */
[----:B------:R-:W-:Y:S01]  /*1b60*/  UISETP.GE.U32.AND UP1, UPT, UR40, 0x5, UPT ;  /* 0x000000052800788c */ /* 0x000fe2000bf26070 */
[----:B------:R-:W-:Y:S01]  /*1b70*/  SHF.R.S32.HI R15, RZ, 0x1f, R57 ;  /* 0x0000001fff0f7819 */ /* 0x000fe20000011439 */
[----:B------:R-:W-:Y:S01]  /*1b80*/  ULDC.64 UR8, c[0x0][0x5d0] ;  /* 0x0001740000087ab9 */ /* 0x000fe20000000a00 */
[--C-:B------:R-:W-:Y:S01]  /*1b90*/  IADD3 R7, RZ, -R4, -R3.reuse ;  /* 0x80000004ff077210 */ /* 0x100fe20007ffe803 */
[----:B------:R-:W-:Y:S01]  /*1ba0*/  UIMAD.WIDE.U32 UR4, UR39, -0x33333333, URZ ;  /* 0xcccccccd270478a5 */ /* 0x000fe2000f8e003f */
[C---:B------:R-:W-:Y:S01]  /*1bb0*/  LOP3.LUT R10, R59.reuse, 0x6, R10, 0xf8, !PT ;  /* 0x000000063b0a7812 */ /* 0x040fe200078ef80a */
[----:B------:R-:W-:Y:S01]  /*1bc0*/  USEL UR6, URZ, 0x1, !UP0 ;  /* 0x000000013f067887 */ /* 0x000fe2000c000000 */
[----:B------:R-:W-:Y:S01]  /*1bd0*/  LOP3.LUT R3, R8, 0x40, R3, 0xe2, !PT ;  /* 0x0000004008037812 */ /* 0x000fe200078ee203 */
[C---:B------:R-:W-:Y:S01]  /*1be0*/  IMAD.WIDE R8, R58.reuse, 0x80, RZ ;  /* 0x000000803a087825 */ /* 0x040fe200078e02ff */
[----:B------:R-:W-:Y:S01]  /*1bf0*/  SHF.R.S32.HI R11, RZ, 0x1f, R10 ;  /* 0x0000001fff0b7819 */ /* 0x000fe2000001140a */
[----:B------:R-:W-:Y:S01]  /*1c00*/  USHF.R.U32.HI UR4, URZ, 0x2, UR5 ;  /* 0x000000023f047899 */ /* 0x000fe20008011605 */
[----:B--2---:R-:W-:Y:S01]  /*1c10*/  ISETP.GE.AND P0, PT, R59, R6, PT ;  /* 0x000000063b00720c */ /* 0x004fe20003f06270 */
[----:B------:R-:W-:Y:S01]  /*1c20*/  IMAD R12, R5, -0x2, R6 ;  /* 0xfffffffe050c7824 */ /* 0x000fe200078e0206 */
[----:B------:R-:W-:Y:S01]  /*1c30*/  ULOP3.LUT UR38, UR38, UR6, URZ, 0x3c, !UPT ;  /* 0x0000000626267292 */ /* 0x000fe2000f8e3c3f */
[----:B------:R-:W-:Y:S01]  /*1c40*/  IMAD.SHL.U32 R5, R58, 0x80, RZ ;  /* 0x000000803a057824 */ /* 0x000fe200078e00ff */
[----:B------:R-:W-:Y:S01]  /*1c50*/  LOP3.LUT R73, R8, R3, R4, 0xfe, !PT ;  /* 0x0000000308497212 */ /* 0x000fe200078efe04 */
[----:B------:R-:W-:Y:S01]  /*1c60*/  IMAD R6, R15, UR8, RZ ;  /* 0x000000080f067c24 */ /* 0x000fe2000f8e02ff */
[----:B------:R-:W-:Y:S01]  /*1c70*/  UIMAD UR39, UR4, -0x5, UR39 ;  /* 0xfffffffb042778a4 */ /* 0x000fe2000f8e0227 */
[----:B------:R-:W-:Y:S01]  /*1c80*/  IMAD R0, R0, -0x40, R7 ;  /* 0xffffffc000007824 */ /* 0x000fe200078e0207 */
[----:B------:R-:W-:Y:S01]  /*1c90*/  ISETP.GE.OR P0, PT, R5, UR7, P0 ;  /* 0x0000000705007c0c */ /* 0x000fe20008706670 */
[C---:B------:R-:W-:Y:S01]  /*1ca0*/  IMAD R13, R57.reuse, UR9, R6 ;  /* 0x00000009390d7c24 */ /* 0x040fe2000f8e0206 */
[----:B------:R-:W-:Y:S01]  /*1cb0*/  @UP1 ULOP3.LUT UR38, UR38, 0x1, UR4, 0x78, !UPT ;  /* 0x0000000126261892 */ /* 0x000fe2000f8e7804 */
[----:B------:R-:W-:Y:S01]  /*1cc0*/  IMAD.WIDE.U32 R6, R57, UR8, R10 ;  /* 0x0000000839067c25 */ /* 0x000fe2000f8e000a */
[----:B------:R-:W-:-:S03]  /*1cd0*/  IADD3 R3, -R5, UR7, R0 ;  /* 0x0000000705037c10 */ /* 0x000fc6000fffe100 */
[----:B------:R-:W-:Y:S02]  /*1ce0*/  IMAD.IADD R7, R7, 0x1, R13 ;  /* 0x0000000107077824 */ /* 0x000fe400078e020d */
[----:B------:R-:W-:Y:S02]  /*1cf0*/  IMAD.IADD R4, R12, 0x1, -R59 ;  /* 0x000000010c047824 */ /* 0x000fe400078e0a3b */
[----:B------:R-:W-:Y:S02]  /*1d00*/  IMAD.MOV.U32 R0, RZ, RZ, -0x1 ;  /* 0xffffffffff007424 */ /* 0x000fe400078e00ff */
[----:B------:R-:W-:Y:S05]  /*1d10*/  @P0 BRA `(.L_x_28) ;  /* 0x0000002000a40947 */ /* 0x000fea0003800000 */
[----:B------:R-:W0:Y:S01]  /*1d20*/  LDC.64 R66, c[0x0][0x5c8] ;  /* 0x00017200ff427b82 */ /* 0x000e220000000a00 */
[----:B-----5:R-:W-:Y:S01]  /*1d30*/  FSETP.NEU.AND P0, PT, R56, RZ, PT ;  /* 0x000000ff3800720b */ /* 0x020fe20003f0d000 */
[----:B------:R-:W-:Y:S01]  /*1d40*/  BSSY B0, `(.L_x_28) ;  /* 0x0000226000007945 */ /* 0x000fe20003800000 */
[----:B------:R-:W-:-:S04]  /*1d50*/  ISETP.GT.AND P2, PT, R4, RZ, PT ;  /* 0x000000ff0400720c */ /* 0x000fc80003f44270 */
[----:B------:R-:W-:Y:S01]  /*1d60*/  ISETP.GT.AND P1, PT, R3, RZ, P2 ;  /* 0x000000ff0300720c */ /* 0x000fe20001724270 */
[-C--:B0-----:R-:W-:Y:S02]  /*1d70*/  IMAD R12, R9, R66.reuse, RZ ;  /* 0x00000042090c7224 */ /* 0x081fe400078e02ff */
[----:B------:R-:W-:-:S04]  /*1d80*/  IMAD.WIDE.U32 R58, R73, R66, R6 ;  /* 0x00000042493a7225 */ /* 0x000fc800078e0006 */
[----:B------:R-:W-:-:S04]  /*1d90*/  IMAD R5, R73, R67, R12 ;  /* 0x0000004349057224 */ /* 0x000fc800078e020c */
[----:B------:R-:W-:Y:S01]  /*1da0*/  IMAD.IADD R75, R59, 0x1, R5 ;  /* 0x000000013b4b7824 */ /* 0x000fe200078e0205 */
[----:B------:R-:W-:Y:S06]  /*1db0*/  @!P0 BRA `(.L_x_29) ;  /* 0x0000001400e88947 */ /* 0x000fec0003800000 */
[----:B------:R-:W0:Y:S01]  /*1dc0*/  LDC.64 R64, c[0x0][0x5b8] ;  /* 0x00016e00ff407b82 */ /* 0x000e220000000a00 */
[----:B------:R-:W-:-:S07]  /*1dd0*/  ULDC.64 UR4, c[0x0][0x5c0] ;  /* 0x0001700000047ab9 */ /* 0x000fce0000000a00 */
[----:B------:R-:W1:Y:S08]  /*1de0*/  LDC.64 R68, c[0x0][0x5b0] ;  /* 0x00016c00ff447b82 */ /* 0x000e700000000a00 */
[----:B------:R-:W2:Y:S01]  /*1df0*/  LDC.64 R70, c[0x0][0x5a8] ;  /* 0x00016a00ff467b82 */ /* 0x000ea20000000a00 */
[-C--:B0-----:R-:W-:Y:S02]  /*1e00*/  IMAD R6, R15, R64.reuse, RZ ;  /* 0x000000400f067224 */ /* 0x081fe400078e02ff */
[----:B------:R-:W-:-:S04]  /*1e10*/  IMAD.WIDE.U32 R60, R57, R64, R10 ;  /* 0x00000040393c7225 */ /* 0x000fc800078e000a */
[----:B------:R-:W-:Y:S02]  /*1e20*/  IMAD R63, R57, R65, R6 ;  /* 0x00000041393f7224 */ /* 0x000fe400078e0206 */
[-C--:B-1----:R-:W-:Y:S02]  /*1e30*/  IMAD R8, R9, R68.reuse, RZ ;  /* 0x0000004409087224 */ /* 0x082fe400078e02ff */
[----:B------:R-:W-:Y:S02]  /*1e40*/  IMAD.IADD R13, R61, 0x1, R63 ;  /* 0x000000013d0d7824 */ /* 0x000fe400078e023f */
[----:B------:R-:W-:Y:S02]  /*1e50*/  IMAD.MOV.U32 R12, RZ, RZ, R60 ;  /* 0x000000ffff0c7224 */ /* 0x000fe400078e003c */
[C---:B------:R-:W-:Y:S02]  /*1e60*/  IMAD R65, R73.reuse, R69, R8 ;  /* 0x0000004549417224 */ /* 0x040fe400078e0208 */
[----:B------:R-:W-:-:S04]  /*1e70*/  IMAD.WIDE.U32 R6, R73, R68, R12 ;  /* 0x0000004449067225 */ /* 0x000fc800078e000c */
[----:B------:R-:W-:Y:S01]  /*1e80*/  IMAD.IADD R5, R7, 0x1, R65 ;  /* 0x0000000107057824 */ /* 0x000fe200078e0241 */
[----:B--2---:R-:W-:-:S04]  /*1e90*/  LEA R14, P0, R6, R70, 0x1 ;  /* 0x00000046060e7211 */ /* 0x004fc800078008ff */
[----:B------:R-:W-:-:S05]  /*1ea0*/  LEA.HI.X R15, R6, R71, R5, 0x1, P0 ;  /* 0x00000047060f7211 */ /* 0x000fca00000f0c05 */
[----:B------:R0:W2:Y:S01]  /*1eb0*/  @P1 LDG.E.LTC128B.U16 R5, desc[UR36][R14.64] ;  /* 0x000000240e051981 */ /* 0x0000a2000c1e1520 */
[----:B------:R-:W-:Y:S01]  /*1ec0*/  LEA R8, P0, R58, UR4, 0x1 ;  /* 0x000000043a087c11 */ /* 0x000fe2000f8008ff */
[----:B------:R-:W-:Y:S01]  /*1ed0*/  IMAD.WIDE.U32 R6, R73, R68, R10 ;  /* 0x0000004449067225 */ /* 0x000fe200078e000a */
[----:B------:R-:W-:Y:S03]  /*1ee0*/  BSSY B1, `(.L_x_30) ;  /* 0x0000012000017945 */ /* 0x000fe60003800000 */
[----:B------:R-:W-:Y:S02]  /*1ef0*/  IMAD.IADD R7, R65, 0x1, R7 ;  /* 0x0000000141077824 */ /* 0x000fe400078e0207 */
[----:B------:R-:W-:Y:S01]  /*1f00*/  IMAD.WIDE.U32 R20, R57, R64, R6 ;  /* 0x0000004039147225 */ /* 0x000fe200078e0006 */
[----:B0-----:R-:W-:-:S03]  /*1f10*/  SHF.L.U64.HI R15, R68, 0x3, R69 ;  /* 0x00000003440f7819 */ /* 0x001fc60000010245 */
[----:B------:R-:W-:Y:S01]  /*1f20*/  IMAD.IADD R7, R63, 0x1, R21 ;  /* 0x000000013f077824 */ /* 0x000fe200078e0215 */
[----:B------:R-:W-:Y:S01]  /*1f30*/  LEA R6, P4, R20, R70, 0x1 ;  /* 0x0000004614067211 */ /* 0x000fe200078808ff */
[----:B------:R-:W-:-:S03]  /*1f40*/  IMAD.SHL.U32 R14, R68, 0x8, RZ ;  /* 0x00000008440e7824 */ /* 0x000fc600078e00ff */
[----:B------:R-:W-:Y:S01]  /*1f50*/  LEA.HI.X R7, R20, R71, R7, 0x1, P4 ;  /* 0x0000004714077211 */ /* 0x000fe200020f0c07 */
[----:B--2---:R-:W-:-:S04]  /*1f60*/  IMAD.U32 R9, R5, 0x10000, RZ ;  /* 0x0001000005097824 */ /* 0x004fc800078e00ff */
[----:B------:R-:W-:-:S04]  /*1f70*/  FMUL R9, R9, R56 ;  /* 0x0000003809097220 */ /* 0x000fc80000400000 */
[----:B------:R-:W-:Y:S01]  /*1f80*/  FFMA R24, R24, R23, R9 ;  /* 0x0000001718187223 */ /* 0x000fe20000000009 */
[----:B------:R-:W-:Y:S02]  /*1f90*/  LEA.HI.X R9, R58, UR5, R75, 0x1, P0 ;  /* 0x000000053a097c11 */ /* 0x000fe400080f0c4b */
[----:B------:R-:W-:Y:S02]  /*1fa0*/  ISETP.GT.AND P0, PT, R4, 0x1, PT ;  /* 0x000000010400780c */ /* 0x000fe40003f04270 */
[----:B------:R-:W-:Y:S02]  /*1fb0*/  F2FP.BF16.F32.PACK_AB R24, RZ, R24 ;  /* 0x00000018ff18723e */ /* 0x000fe400000010ff */
[----:B------:R-:W-:-:S03]  /*1fc0*/  ISETP.GT.AND P3, PT, R3, RZ, P0 ;  /* 0x000000ff0300720c */ /* 0x000fc60000764270 */
[----:B------:R0:W-:Y:S10]  /*1fd0*/  @P1 STG.E.U16 desc[UR36][R8.64], R24 ;  /* 0x0000001808001986 */ /* 0x0001f4000c101524 */
[----:B------:R-:W-:Y:S05]  /*1fe0*/  @!P3 BRA `(.L_x_31) ;  /* 0x000000000004b947 */ /* 0x000fea0003800000 */
[----:B------:R1:W5:Y:S02]  /*1ff0*/  LDG.E.LTC128B.U16 R5, desc[UR36][R6.64+0x2] ;  /* 0x0000022406057981 */ /* 0x000364000c1e1520 */
.L_x_31:
[----:B------:R-:W-:Y:S05]  /*2000*/  BSYNC B1 ;  /* 0x0000000000017941 */ /* 0x000fea0003800000 */
.L_x_30:
[----:B-----5:R-:W-:Y:S01]  /*2010*/  IMAD.U32 R59, R5, 0x10000, RZ ;  /* 0x00010000053b7824 */ /* 0x020fe200078e00ff */
[----:B------:R-:W-:Y:S01]  /*2020*/  ISETP.GT.AND P2, PT, R3, 0x8, P2 ;  /* 0x000000080300780c */ /* 0x000fe20001744270 */
[----:B------:R-:W-:Y:S01]  /*2030*/  IMAD.WIDE.U32 R20, R73, R68, R14 ;  /* 0x0000004449147225 */ /* 0x000fe200078e000e */
[----:B0-----:R-:W-:-:S03]  /*2040*/  PRMT R24, R5, 0x7610, R24 ;  /* 0x0000761005187816 */ /* 0x001fc60000000018 */
[----:B------:R-:W-:Y:S01]  /*2050*/  FMUL R12, R59, R56 ;  /* 0x000000383b0c7220 */ /* 0x000fe20000400000 */
[----:B------:R-:W-:Y:S01]  /*2060*/  IMAD.IADD R65, R65, 0x1, R21 ;  /* 0x0000000141417824 */ /* 0x000fe200078e0215 */
[----:B------:R-:W-:Y:S02]  /*2070*/  IADD3 R60, P1, R60, R20, RZ ;  /* 0x000000143c3c7210 */ /* 0x000fe40007f3e0ff */
[----:B------:R-:W-:-:S03]  /*2080*/  FFMA R12, R25, R23, R12 ;  /* 0x00000017190c7223 */ /* 0x000fc6000000000c */
[----:B------:R-:W-:Y:S02]  /*2090*/  IMAD.X R13, R65, 0x1, R13, P1 ;  /* 0x00000001410d7824 */ /* 0x000fe400008e060d */
[----:B------:R-:W-:Y:S02]  /*20a0*/  F2FP.BF16.F32.PACK_AB R12, RZ, R12 ;  /* 0x0000000cff0c723e */ /* 0x000fe400000010ff */
[----:B------:R-:W-:Y:S02]  /*20b0*/  LEA R14, P1, R60, R70, 0x1 ;  /* 0x000000463c0e7211 */ /* 0x000fe400078208ff */
[----:B------:R-:W-:Y:S02]  /*20c0*/  PRMT R21, R12, 0x7610, R21 ;  /* 0x000076100c157816 */ /* 0x000fe40000000015 */
[----:B------:R-:W-:-:S03]  /*20d0*/  LEA.HI.X R15, R60, R71, R13, 0x1, P1 ;  /* 0x000000473c0f7211 */ /* 0x000fc600008f0c0d */
[----:B------:R0:W-:Y:S04]  /*20e0*/  @P3 STG.E.U16 desc[UR36][R8.64+0x2], R21 ;  /* 0x0000021508003986 */ /* 0x0001e8000c101524 */
[----:B------:R-:W2:Y:S01]  /*20f0*/  @P2 LDG.E.LTC128B.U16 R24, desc[UR36][R14.64] ;  /* 0x000000240e182981 */ /* 0x000ea2000c1e1520 */
[----:B------:R-:W-:Y:S01]  /*2100*/  IADD3 R20, P1, R10, R20, RZ ;  /* 0x000000140a147210 */ /* 0x000fe20007f3e0ff */
[----:B------:R-:W-:Y:S01]  /*2110*/  BSSY B1, `(.L_x_32) ;  /* 0x0000011000017945 */ /* 0x000fe20003800000 */
[C---:B------:R-:W-:Y:S02]  /*2120*/  SHF.L.U64.HI R13, R66.reuse, 0x4, R67 ;  /* 0x00000004420d7819 */ /* 0x040fe40000010243 */
[----:B------:R-:W-:Y:S01]  /*2130*/  ISETP.GT.AND P0, PT, R3, 0x8, P0 ;  /* 0x000000080300780c */ /* 0x000fe20000704270 */
[----:B0-----:R-:W-:Y:S01]  /*2140*/  IMAD.X R21, R11, 0x1, R65, P1 ;  /* 0x000000010b157824 */ /* 0x001fe200008e0641 */
[----:B------:R-:W-:Y:S01]  /*2150*/  LEA R12, P1, R66, R8, 0x4 ;  /* 0x00000008420c7211 */ /* 0x000fe200078220ff */
[----:B------:R-:W-:-:S04]  /*2160*/  IMAD.WIDE.U32 R20, R57, R64, R20 ;  /* 0x0000004039147225 */ /* 0x000fc800078e0014 */
[----:B------:R-:W-:Y:S01]  /*2170*/  IMAD.X R13, R13, 0x1, R9, P1 ;  /* 0x000000010d0d7824 */ /* 0x000fe200008e0609 */
[----:B------:R-:W-:Y:S01]  /*2180*/  LEA R10, P3, R20, R70, 0x1 ;  /* 0x00000046140a7211 */ /* 0x000fe200078608ff */
[----:B------:R-:W-:-:S05]  /*2190*/  IMAD.IADD R11, R63, 0x1, R21 ;  /* 0x000000013f0b7824 */ /* 0x000fca00078e0215 */
[----:B------:R-:W-:Y:S01]  /*21a0*/  LEA.HI.X R11, R20, R71, R11, 0x1, P3 ;  /* 0x00000047140b7211 */ /* 0x000fe200018f0c0b */
[----:B--2---:R-:W-:-:S04]  /*21b0*/  IMAD.U32 R5, R24, 0x10000, RZ ;  /* 0x0001000018057824 */ /* 0x004fc800078e00ff */
[----:B------:R-:W-:-:S04]  /*21c0*/  FMUL R5, R5, R56 ;  /* 0x0000003805057220 */ /* 0x000fc80000400000 */
[----:B------:R-:W-:-:S05]  /*21d0*/  FFMA R5, R26, R23, R5 ;  /* 0x000000171a057223 */ /* 0x000fca0000000005 */
[----:B------:R-:W-:-:S05]  /*21e0*/  F2FP.BF16.F32.PACK_AB R5, RZ, R5 ;  /* 0x00000005ff05723e */ /* 0x000fca00000010ff */
[----:B------:R0:W-:Y:S01]  /*21f0*/  @P2 STG.E.U16 desc[UR36][R12.64], R5 ;  /* 0x000000050c002986 */ /* 0x0001e2000c101524 */
[----:B------:R-:W-:Y:S05]  /*2200*/  @!P0 BRA `(.L_x_33) ;  /* 0x0000000000048947 */ /* 0x000fea0003800000 */
[----:B------:R2:W5:Y:S02]  /*2210*/  LDG.E.LTC128B.U16 R24, desc[UR36][R10.64+0x2] ;  /* 0x000002240a187981 */ /* 0x000564000c1e1520 */
.L_x_33:
[----:B------:R-:W-:Y:S05]  /*2220*/  BSYNC B1 ;  /* 0x0000000000017941 */ /* 0x000fea0003800000 */
.L_x_32:
[----:B0----5:R-:W-:Y:S01]  /*2230*/  IMAD.U32 R5, R24, 0x10000, RZ ;  /* 0x0001000018057824 */ /* 0x021fe200078e00ff */
[----:B------:R-:W-:Y:S01]  /*2240*/  ISETP.GT.AND P1, PT, R4, 0x8, PT ;  /* 0x000000080400780c */ /* 0x000fe20003f24270 */
[----:B------:R-:W-:Y:S02]  /*2250*/  BSSY B1, `(.L_x_34) ;  /* 0x0000008000017945 */ /* 0x000fe40003800000 */
[----:B------:R-:W-:Y:S01]  /*2260*/  FMUL R14, R5, R56 ;  /* 0x00000038050e7220 */ /* 0x000fe20000400000 */
[----:B------:R-:W-:-:S03]  /*2270*/  ISETP.GT.AND P2, PT, R3, RZ, P1 ;  /* 0x000000ff0300720c */ /* 0x000fc60000f44270 */
[----:B------:R-:W-:-:S05]  /*2280*/  FFMA R14, R27, R23, R14 ;  /* 0x000000171b0e7223 */ /* 0x000fca000000000e */
[----:B------:R-:W-:-:S05]  /*2290*/  F2FP.BF16.F32.PACK_AB R14, RZ, R14 ;  /* 0x0000000eff0e723e */ /* 0x000fca00000010ff */
[----:B------:R0:W-:Y:S01]  /*22a0*/  @P0 STG.E.U16 desc[UR36][R12.64+0x2], R14 ;  /* 0x0000020e0c000986 */ /* 0x0001e2000c101524 */
[----:B------:R-:W-:Y:S05]  /*22b0*/  @!P2 BRA `(.L_x_35) ;  /* 0x000000000004a947 */ /* 0x000fea0003800000 */
[----:B------:R3:W5:Y:S02]  /*22c0*/  LDG.E.LTC128B.U16 R24, desc[UR36][R6.64+0x10] ;  /* 0x0000102406187981 */ /* 0x000764000c1e1520 */
.L_x_35:
[----:B------:R-:W-:Y:S05]  /*22d0*/  BSYNC B1 ;  /* 0x0000000000017941 */ /* 0x000fea0003800000 */
.L_x_34:
[----:B-----5:R-:W-:Y:S01]  /*22e0*/  IMAD.U32 R5, R24, 0x10000, RZ ;  /* 0x0001000018057824 */ /* 0x020fe200078e00ff */
        /* <DEDUP_REMOVED lines=9> */
.L_x_37:
[----:B------:R-:W-:Y:S05]  /*2380*/  BSYNC B1 ;  /* 0x0000000000017941 */ /* 0x000fea0003800000 */
.L_x_36:
[----:B----45:R-:W-:Y:S01]  /*2390*/  IMAD.U32 R5, R24, 0x10000, RZ ;  /* 0x0001000018057824 */ /* 0x030fe200078e00ff */
[----:B------:R-:W-:Y:S01]  /*23a0*/  ISETP.GT.AND P1, PT, R3, 0x8, P1 ;  /* 0x000000080300780c */ /* 0x000fe20000f24270 */
[----:B------:R-:W-:Y:S02]  /*23b0*/  BSSY B1, `(.L_x_38) ;  /* 0x0000007000017945 */ /* 0x000fe40003800000 */
[----:B0-----:R-:W-:-:S04]  /*23c0*/  FMUL R14, R5, R56 ;  /* 0x00000038050e7220 */ /* 0x001fc80000400000 */
[----:B------:R-:W-:-:S05]  /*23d0*/  FFMA R14, R29, R23, R14 ;  /* 0x000000171d0e7223 */ /* 0x000fca000000000e */
[----:B------:R-:W-:-:S05]  /*23e0*/  F2FP.BF16.F32.PACK_AB R14, RZ, R14 ;  /* 0x0000000eff0e723e */ /* 0x000fca00000010ff */
[----:B------:R0:W-:Y:S01]  /*23f0*/  @P3 STG.E.U16 desc[UR36][R8.64+0x12], R14 ;  /* 0x0000120e08003986 */ /* 0x0001e2000c101524 */
[----:B------:R-:W-:Y:S05]  /*2400*/  @!P1 BRA `(.L_x_39) ;  /* 0x0000000000049947 */ /* 0x000fea0003800000 */
[----:B------:R4:W5:Y:S02]  /*2410*/  LDG.E.LTC128B.U16 R24, desc[UR36][R10.64+0x10] ;  /* 0x000010240a187981 */ /* 0x000964000c1e1520 */
.L_x_39:
[----:B------:R-:W-:Y:S05]  /*2420*/  BSYNC B1 ;  /* 0x0000000000017941 */ /* 0x000fea0003800000 */
.L_x_38:
[----:B-----5:R-:W-:Y:S01]  /*2430*/  IMAD.U32 R5, R24, 0x10000, RZ ;  /* 0x0001000018057824 */ /* 0x020fe200078e00ff */
[----:B------:R-:W-:Y:S01]  /*2440*/  ISETP.GT.AND P0, PT, R3, 0x8, P0 ;  /* 0x000000080300780c */ /* 0x000fe20000704270 */
[----:B------:R-:W-:Y:S02]  /*2450*/  BSSY B1, `(.L_x_40) ;  /* 0x0000007000017945 */ /* 0x000fe40003800000 */
[----:B------:R-:W-:-:S04]  /*2460*/  FMUL R5, R5, R56 ;  /* 0x0000003805057220 */ /* 0x000fc80000400000 */
[----:B------:R-:W-:-:S05]  /*2470*/  FFMA R5, R30, R23, R5 ;  /* 0x000000171e057223 */ /* 0x000fca0000000005 */
[----:B------:R-:W-:-:S05]  /*2480*/  F2FP.BF16.F32.PACK_AB R5, RZ, R5 ;  /* 0x00000005ff05723e */ /* 0x000fca00000010ff */
[----:B------:R0:W-:Y:S01]  /*2490*/  @P1 STG.E.U16 desc[UR36][R12.64+0x10], R5 ;  /* 0x000010050c001986 */ /* 0x0001e2000c101524 */
[----:B------:R-:W-:Y:S05]  /*24a0*/  @!P0 BRA `(.L_x_41) ;  /* 0x0000000000048947 */ /* 0x000fea0003800000 */
[----:B------:R0:W5:Y:S02]  /*24b0*/  LDG.E.LTC128B.U16 R24, desc[UR36][R10.64+0x12] ;  /* 0x000012240a187981 */ /* 0x000164000c1e1520 */
.L_x_41:
[----:B------:R-:W-:Y:S05]  /*24c0*/  BSYNC B1 ;  /* 0x0000000000017941 */ /* 0x000fea0003800000 */
.L_x_40:
        /* <DEDUP_REMOVED lines=10> */
.L_x_43:
[----:B------:R-:W-:Y:S05]  /*2570*/  BSYNC B1 ;  /* 0x0000000000017941 */ /* 0x000fea0003800000 */
.L_x_42:
        /* <DEDUP_REMOVED lines=10> */
.L_x_45:
[----:B------:R-:W-:Y:S05]  /*2620*/  BSYNC B1 ;  /* 0x0000000000017941 */ /* 0x000fea0003800000 */
.L_x_44:
[----:B0----5:R-:W-:Y:S01]  /*2630*/  IMAD.U32 R5, R24, 0x10000, RZ ;  /* 0x0001000018057824 */ /* 0x021fe200078e00ff */
        /* <DEDUP_REMOVED lines=8> */
.L_x_47:
[----:B------:R-:W-:Y:S05]  /*26c0*/  BSYNC B1 ;  /* 0x0000000000017941 */ /* 0x000fea0003800000 */
.L_x_46:
        /* <DEDUP_REMOVED lines=9> */
.L_x_49:
[----:B------:R-:W-:Y:S05]  /*2760*/  BSYNC B1 ;  /* 0x0000000000017941 */ /* 0x000fea0003800000 */
.L_x_48:
        /* <DEDUP_REMOVED lines=10> */
.L_x_51:
[----:B------:R-:W-:Y:S05]  /*2810*/  BSYNC B1 ;  /* 0x0000000000017941 */ /* 0x000fea0003800000 */
.L_x_50:
        /* <DEDUP_REMOVED lines=10> */
.L_x_53:
[----:B------:R-:W-:Y:S05]  /*28c0*/  BSYNC B1 ;  /* 0x0000000000017941 */ /* 0x000fea0003800000 */
.L_x_52:
        /* <DEDUP_REMOVED lines=9> */
.L_x_55:
[----:B------:R-:W-:Y:S05]  /*2960*/  BSYNC B1 ;  /* 0x0000000000017941 */ /* 0x000fea0003800000 */
.L_x_54:
        /* <DEDUP_REMOVED lines=9> */
.L_x_57:
[----:B------:R-:W-:Y:S05]  /*2a00*/  BSYNC B1 ;  /* 0x0000000000017941 */ /* 0x000fea0003800000 */
.L_x_56:
        /* <DEDUP_REMOVED lines=10> */
.L_x_59:
[----:B------:R-:W-:Y:S05]  /*2ab0*/  BSYNC B1 ;  /* 0x0000000000017941 */ /* 0x000fea0003800000 */
.L_x_58:
        /* <DEDUP_REMOVED lines=10> */
.L_x_61:
[----:B------:R-:W-:Y:S05]  /*2b60*/  BSYNC B1 ;  /* 0x0000000000017941 */ /* 0x000fea0003800000 */
.L_x_60:
        /* <DEDUP_REMOVED lines=9> */
.L_x_63:
[----:B------:R-:W-:Y:S05]  /*2c00*/  BSYNC B1 ;  /* 0x0000000000017941 */ /* 0x000fea0003800000 */
.L_x_62:
        /* <DEDUP_REMOVED lines=9> */
.L_x_65:
[----:B------:R-:W-:Y:S05]  /*2ca0*/  BSYNC B1 ;  /* 0x0000000000017941 */ /* 0x000fea0003800000 */
.L_x_64:
        /* <DEDUP_REMOVED lines=10> */
.L_x_67:
[----:B------:R-:W-:Y:S05]  /*2d50*/  BSYNC B1 ;  /* 0x0000000000017941 */ /* 0x000fea0003800000 */
.L_x_66:
        /* <DEDUP_REMOVED lines=10> */
.L_x_69:
[----:B------:R-:W-:Y:S05]  /*2e00*/  BSYNC B1 ;  /* 0x0000000000017941 */ /* 0x000fea0003800000 */
.L_x_68:
        /* <DEDUP_REMOVED lines=9> */
.L_x_71:
[----:B------:R-:W-:Y:S05]  /*2ea0*/  BSYNC B1 ;  /* 0x0000000000017941 */ /* 0x000fea0003800000 */
.L_x_70:
        /* <DEDUP_REMOVED lines=9> */
.L_x_73:
[----:B------:R-:W-:Y:S05]  /*2f40*/  BSYNC B1 ;  /* 0x0000000000017941 */ /* 0x000fea0003800000 */
.L_x_72:
        /* <DEDUP_REMOVED lines=10> */
.L_x_75:
[----:B------:R-:W-:Y:S05]  /*2ff0*/  BSYNC B1 ;  /* 0x0000000000017941 */ /* 0x000fea0003800000 */
.L_x_74:
        /* <DEDUP_REMOVED lines=10> */
.L_x_77:
[----:B------:R-:W-:Y:S05]  /*30a0*/  BSYNC B1 ;  /* 0x0000000000017941 */ /* 0x000fea0003800000 */
.L_x_76:
        /* <DEDUP_REMOVED lines=9> */
.L_x_79:
[----:B------:R-:W-:Y:S05]  /*3140*/  BSYNC B1 ;  /* 0x0000000000017941 */ /* 0x000fea0003800000 */
.L_x_78:
        /* <DEDUP_REMOVED lines=9> */
.L_x_81:
[----:B------:R-:W-:Y:S05]  /*31e0*/  BSYNC B1 ;  /* 0x0000000000017941 */ /* 0x000fea0003800000 */
.L_x_80:
        /* <DEDUP_REMOVED lines=10> */
.L_x_83:
[----:B------:R-:W-:Y:S05]  /*3290*/  BSYNC B1 ;  /* 0x0000000000017941 */ /* 0x000fea0003800000 */
.L_x_82:
[----:B-----5:R-:W-:Y:S01]  /*32a0*/  IMAD.U32 R5, R24, 0x10000, RZ ;  /* 0x0001000018057824 */ /* 0x020fe200078e00ff */
[----:B------:R-:W-:Y:S01]  /*32b0*/  ISETP.GT.AND P0, PT, R4, 0x39, PT ;  /* 0x000000390400780c */ /* 0x000fe20003f04270 */
[----:B------:R-:W-:Y:S01]  /*32c0*/  @P2 IMAD.MOV.U32 R4, RZ, RZ, R8 ;  /* 0x000000ffff042224 */ /* 0x000fe200078e0008 */
[----:B------:R-:W-:Y:S01]  /*32d0*/  BSSY B1, `(.L_x_84) ;  /* 0x000000a000017945 */ /* 0x000fe20003800000 */
[----:B------:R-:W-:Y:S01]  /*32e0*/  FMUL R5, R5, R56 ;  /* 0x0000003805057220 */ /* 0x000fe20000400000 */
[----:B------:R-:W-:-:S03]  /*32f0*/  ISETP.GT.AND P3, PT, R3, RZ, P0 ;  /* 0x000000ff0300720c */ /* 0x000fc60000764270 */
[----:B------:R-:W-:-:S05]  /*3300*/  FFMA R5, R52, R23, R5 ;  /* 0x0000001734057223 */ /* 0x000fca0000000005 */
[----:B------:R-:W-:-:S04]  /*3310*/  F2FP.BF16.F32.PACK_AB R5, RZ, R5 ;  /* 0x00000005ff05723e */ /* 0x000fc800000010ff */
[----:B0-----:R-:W-:Y:S01]  /*3320*/  PRMT R14, R5, 0x7610, R14 ;  /* 0x00007610050e7816 */ /* 0x001fe2000000000e */
[----:B------:R-:W-:-:S05]  /*3330*/  @P2 IMAD.MOV.U32 R5, RZ, RZ, R9 ;  /* 0x000000ffff052224 */ /* 0x000fca00078e0009 */
[----:B------:R0:W-:Y:S01]  /*3340*/  @P2 STG.E.U16 desc[UR36][R4.64+0x70], R14 ;  /* 0x0000700e04002986 */ /* 0x0001e2000c101524 */
[----:B------:R-:W-:Y:S05]  /*3350*/  @!P3 BRA `(.L_x_85) ;  /* 0x000000000004b947 */ /* 0x000fea0003800000 */
[----:B------:R0:W5:Y:S02]  /*3360*/  LDG.E.LTC128B.U16 R24, desc[UR36][R6.64+0x72] ;  /* 0x0000722406187981 */ /* 0x000164000c1e1520 */
.L_x_85:
[----:B------:R-:W-:Y:S05]  /*3370*/  BSYNC B1 ;  /* 0x0000000000017941 */ /* 0x000fea0003800000 */
.L_x_84:
        /* <DEDUP_REMOVED lines=9> */
.L_x_87:
[----:B------:R-:W-:Y:S05]  /*3410*/  BSYNC B1 ;  /* 0x0000000000017941 */ /* 0x000fea0003800000 */
.L_x_86:
[----:B-----5:R-:W-:Y:S01]  /*3420*/  IMAD.U32 R5, R24, 0x10000, RZ ;  /* 0x0001000018057824 */ /* 0x020fe200078e00ff */
[----:B------:R-:W-:Y:S01]  /*3430*/  ISETP.GT.AND P0, PT, R3, 0x8, P0 ;  /* 0x000000080300780c */ /* 0x000fe20000704270 */
[----:B0-----:R-:W-:Y:S01]  /*3440*/  @P1 IMAD.MOV.U32 R4, RZ, RZ, R12 ;  /* 0x000000ffff041224 */ /* 0x001fe200078e000c */
[----:B------:R-:W-:Y:S01]  /*3450*/  BSSY B1, `(.L_x_88) ;  /* 0x0000009000017945 */ /* 0x000fe20003800000 */
[----:B------:R-:W-:-:S04]  /*3460*/  FMUL R5, R5, R56 ;  /* 0x0000003805057220 */ /* 0x000fc80000400000 */
[----:B------:R-:W-:-:S05]  /*3470*/  FFMA R5, R54, R23, R5 ;  /* 0x0000001736057223 */ /* 0x000fca0000000005 */
[----:B------:R-:W-:-:S04]  /*3480*/  F2FP.BF16.F32.PACK_AB R5, RZ, R5 ;  /* 0x00000005ff05723e */ /* 0x000fc800000010ff */
[----:B-1-3--:R-:W-:Y:S01]  /*3490*/  PRMT R6, R5, 0x7610, R6 ;  /* 0x0000761005067816 */ /* 0x00afe20000000006 */
[----:B------:R-:W-:-:S05]  /*34a0*/  @P1 IMAD.MOV.U32 R5, RZ, RZ, R13 ;  /* 0x000000ffff051224 */ /* 0x000fca00078e000d */
[----:B------:R0:W-:Y:S01]  /*34b0*/  @P1 STG.E.U16 desc[UR36][R4.64+0x70], R6 ;  /* 0x0000700604001986 */ /* 0x0001e2000c101524 */
[----:B------:R-:W-:Y:S05]  /*34c0*/  @!P0 BRA `(.L_x_89) ;  /* 0x0000000000048947 */ /* 0x000fea0003800000 */
[----:B------:R1:W5:Y:S02]  /*34d0*/  LDG.E.LTC128B.U16 R24, desc[UR36][R10.64+0x72] ;  /* 0x000072240a187981 */ /* 0x000364000c1e1520 */
.L_x_89:
[----:B------:R-:W-:Y:S05]  /*34e0*/  BSYNC B1 ;  /* 0x0000000000017941 */ /* 0x000fea0003800000 */
.L_x_88:
[----:B------:R-:W-:Y:S05]  /*34f0*/  @!P0 BRA `(.L_x_90) ;  /* 0x0000000800a88947 */ /* 0x000fea0003800000 */
[----:B-----5:R-:W-:-:S04]  /*3500*/  IMAD.U32 R3, R24, 0x10000, RZ ;  /* 0x0001000018037824 */ /* 0x020fc800078e00ff */
[----:B0-----:R-:W-:-:S04]  /*3510*/  FMUL R4, R3, R56 ;  /* 0x0000003803047220 */ /* 0x001fc80000400000 */
[----:B------:R-:W-:-:S05]  /*3520*/  FFMA R4, R55, R23, R4 ;  /* 0x0000001737047223 */ /* 0x000fca0000000004 */
[----:B------:R-:W-:-:S05]  /*3530*/  F2FP.BF16.F32.PACK_AB R4, RZ, R4 ;  /* 0x00000004ff04723e */ /* 0x000fca00000010ff */
[----:B------:R3:W-:Y:S01]  /*3540*/  STG.E.U16 desc[UR36][R12.64+0x72], R4 ;  /* 0x000072040c007986 */ /* 0x0007e2000c101524 */
[----:B------:R-:W-:Y:S05]  /*3550*/  BRA `(.L_x_90) ;  /* 0x0000000800907947 */ /* 0x000fea0003800000 */
.L_x_29:
[----:B------:R-:W-:Y:S01]  /*3560*/  ISETP.GT.AND P0, PT, R4, 0x1, PT ;  /* 0x000000010400780c */ /* 0x000fe20003f04270 */
[----:B------:R-:W-:Y:S01]  /*3570*/  ULDC.64 UR4, c[0x0][0x5c0] ;  /* 0x0001700000047ab9 */ /* 0x000fe20000000a00 */
[-C--:B------:R-:W-:Y:S01]  /*3580*/  FMUL R24, R24, R23.reuse ;  /* 0x0000001718187220 */ /* 0x080fe20000400000 */
[-C--:B------:R-:W-:Y:S01]  /*3590*/  FMUL R25, R25, R23.reuse ;  /* 0x0000001719197220 */ /* 0x080fe20000400000 */
[----:B------:R-:W-:Y:S01]  /*35a0*/  ISETP.GT.AND P3, PT, R3, RZ, P0 ;  /* 0x000000ff0300720c */ /* 0x000fe20000764270 */
[-C--:B------:R-:W-:Y:S01]  /*35b0*/  FMUL R26, R26, R23.reuse ;  /* 0x000000171a1a7220 */ /* 0x080fe20000400000 */
[----:B------:R-:W-:Y:S01]  /*35c0*/  LEA R6, P4, R58, UR4, 0x1 ;  /* 0x000000043a067c11 */ /* 0x000fe2000f8808ff */
[-C--:B------:R-:W-:Y:S01]  /*35d0*/  FMUL R27, R27, R23.reuse ;  /* 0x000000171b1b7220 */ /* 0x080fe20000400000 */
[----:B------:R-:W-:Y:S01]  /*35e0*/  F2FP.BF16.F32.PACK_AB R24, RZ, R24 ;  /* 0x00000018ff18723e */ /* 0x000fe200000010ff */
[-C--:B------:R-:W-:Y:S01]  /*35f0*/  FMUL R28, R28, R23.reuse ;  /* 0x000000171c1c7220 */ /* 0x080fe20000400000 */
[----:B------:R-:W-:Y:S01]  /*3600*/  LEA.HI.X R7, R58, UR5, R75, 0x1, P4 ;  /* 0x000000053a077c11 */ /* 0x000fe2000a0f0c4b */
[----:B------:R-:W-:Y:S01]  /*3610*/  FMUL R29, R29, R23 ;  /* 0x000000171d1d7220 */ /* 0x000fe20000400000 */
[----:B------:R-:W-:Y:S01]  /*3620*/  F2FP.BF16.F32.PACK_AB R25, RZ, R25 ;  /* 0x00000019ff19723e */ /* 0x000fe200000010ff */
[-C--:B------:R-:W-:Y:S01]  /*3630*/  FMUL R30, R30, R23.reuse ;  /* 0x000000171e1e7220 */ /* 0x080fe20000400000 */
[----:B------:R-:W-:Y:S01]  /*3640*/  SHF.L.U64.HI R67, R66, 0x4, R67 ;  /* 0x0000000442437819 */ /* 0x000fe20000010243 */
[----:B------:R-:W-:Y:S01]  /*3650*/  @P1 STG.E.U16 desc[UR36][R6.64], R24 ;  /* 0x0000001806001986 */ /* 0x000fe2000c101524 */
[----:B------:R-:W-:Y:S01]  /*3660*/  ISETP.GT.AND P1, PT, R4, 0x8, PT ;  /* 0x000000080400780c */ /* 0x000fe20003f24270 */
[-C--:B------:R-:W-:Y:S01]  /*3670*/  FMUL R31, R31, R23.reuse ;  /* 0x000000171f1f7220 */ /* 0x080fe20000400000 */
[C---:B------:R-:W-:Y:S01]  /*3680*/  ISETP.GT.AND P4, PT, R3.reuse, 0x8, P0 ;  /* 0x000000080300780c */ /* 0x040fe20000784270 */
[----:B------:R-:W-:Y:S01]  /*3690*/  @P3 STG.E.U16 desc[UR36][R6.64+0x2], R25 ;  /* 0x0000021906003986 */ /* 0x000fe2000c101524 */
[----:B------:R-:W-:Y:S01]  /*36a0*/  LEA R8, P3, R66, R6, 0x4 ;  /* 0x0000000642087211 */ /* 0x000fe200078620ff */
[-C--:B------:R-:W-:Y:S01]  /*36b0*/  FMUL R32, R32, R23.reuse ;  /* 0x0000001720207220 */ /* 0x080fe20000400000 */
[----:B------:R-:W-:Y:S01]  /*36c0*/  ISETP.GT.AND P2, PT, R3, 0x8, P2 ;  /* 0x000000080300780c */ /* 0x000fe20001744270 */
[-C--:B------:R-:W-:Y:S01]  /*36d0*/  FMUL R33, R33, R23.reuse ;  /* 0x0000001721217220 */ /* 0x080fe20000400000 */
[----:B------:R-:W-:Y:S01]  /*36e0*/  ISETP.GT.AND P0, PT, R4, 0x9, PT ;  /* 0x000000090400780c */ /* 0x000fe20003f04270 */
[----:B------:R-:W-:Y:S01]  /*36f0*/  IMAD.X R9, R67, 0x1, R7, P3 ;  /* 0x0000000143097824 */ /* 0x000fe200018e0607 */
[C---:B------:R-:W-:Y:S01]  /*3700*/  ISETP.GT.AND P5, PT, R3.reuse, RZ, P1 ;  /* 0x000000ff0300720c */ /* 0x040fe20000fa4270 */
[-C--:B------:R-:W-:Y:S01]  /*3710*/  FMUL R34, R34, R23.reuse ;  /* 0x0000001722227220 */ /* 0x080fe20000400000 */
[----:B------:R-:W-:Y:S01]  /*3720*/  ISETP.GT.AND P3, PT, R3, RZ, P0 ;  /* 0x000000ff0300720c */ /* 0x000fe20000764270 */
[-C--:B------:R-:W-:Y:S01]  /*3730*/  FMUL R35, R35, R23.reuse ;  /* 0x0000001723237220 */ /* 0x080fe20000400000 */
[----:B------:R-:W-:Y:S01]  /*3740*/  F2FP.BF16.F32.PACK_AB R26, RZ, R26 ;  /* 0x0000001aff1a723e */ /* 0x000fe200000010ff */
[----:B------:R-:W-:Y:S01]  /*3750*/  FMUL R36, R36, R23 ;  /* 0x0000001724247220 */ /* 0x000fe20000400000 */
[----:B------:R-:W-:Y:S01]  /*3760*/  F2FP.BF16.F32.PACK_AB R27, RZ, R27 ;  /* 0x0000001bff1b723e */ /* 0x000fe200000010ff */
[----:B------:R-:W-:Y:S01]  /*3770*/  FMUL R37, R37, R23 ;  /* 0x0000001725257220 */ /* 0x000fe20000400000 */
[----:B------:R-:W-:Y:S01]  /*3780*/  F2FP.BF16.F32.PACK_AB R28, RZ, R28 ;  /* 0x0000001cff1c723e */ /* 0x000fe200000010ff */
[----:B------:R-:W-:Y:S01]  /*3790*/  @P2 STG.E.U16 desc[UR36][R8.64], R26 ;  /* 0x0000001a08002986 */ /* 0x000fe2000c101524 */
[----:B------:R-:W-:Y:S01]  /*37a0*/  F2FP.BF16.F32.PACK_AB R29, RZ, R29 ;  /* 0x0000001dff1d723e */ /* 0x000fe200000010ff */
[-C--:B------:R-:W-:Y:S01]  /*37b0*/  FMUL R38, R38, R23.reuse ;  /* 0x0000001726267220 */ /* 0x080fe20000400000 */
[----:B------:R-:W-:Y:S01]  /*37c0*/  ISETP.GT.AND P2, PT, R3, 0x8, P1 ;  /* 0x000000080300780c */ /* 0x000fe20000f44270 */
[----:B------:R-:W-:Y:S01]  /*37d0*/  @P4 STG.E.U16 desc[UR36][R8.64+0x2], R27 ;  /* 0x0000021b08004986 */ /* 0x000fe2000c101524 */
[----:B------:R-:W-:Y:S01]  /*37e0*/  ISETP.GT.AND P1, PT, R4, 0x10, PT ;  /* 0x000000100400780c */ /* 0x000fe20003f24270 */
[-C--:B------:R-:W-:Y:S01]  /*37f0*/  FMUL R39, R39, R23.reuse ;  /* 0x0000001727277220 */ /* 0x080fe20000400000 */
[----:B------:R-:W-:Y:S01]  /*3800*/  F2FP.BF16.F32.PACK_AB R30, RZ, R30 ;  /* 0x0000001eff1e723e */ /* 0x000fe200000010ff */
[----:B------:R-:W-:Y:S01]  /*3810*/  @P5 STG.E.U16 desc[UR36][R6.64+0x10], R28 ;  /* 0x0000101c06005986 */ /* 0x000fe2000c101524 */
[C---:B------:R-:W-:Y:S01]  /*3820*/  ISETP.GT.AND P4, PT, R3.reuse, RZ, P1 ;  /* 0x000000ff0300720c */ /* 0x040fe20000f84270 */
[----:B------:R-:W-:Y:S01]  /*3830*/  FMUL R40, R40, R23 ;  /* 0x0000001728287220 */ /* 0x000fe20000400000 */
[----:B------:R-:W-:Y:S01]  /*3840*/  F2FP.BF16.F32.PACK_AB R31, RZ, R31 ;  /* 0x0000001fff1f723e */ /* 0x000fe200000010ff */
[----:B------:R-:W-:Y:S01]  /*3850*/  @P3 STG.E.U16 desc[UR36][R6.64+0x12], R29 ;  /* 0x0000121d06003986 */ /* 0x000fe2000c101524 */
[----:B------:R-:W-:Y:S01]  /*3860*/  ISETP.GT.AND P3, PT, R3, 0x8, P0 ;  /* 0x000000080300780c */ /* 0x000fe20000764270 */
[-C--:B------:R-:W-:Y:S01]  /*3870*/  FMUL R41, R41, R23.reuse ;  /* 0x0000001729297220 */ /* 0x080fe20000400000 */
[----:B------:R-:W-:Y:S01]  /*3880*/  ISETP.GT.AND P0, PT, R4, 0x11, PT ;  /* 0x000000110400780c */ /* 0x000fe20003f04270 */
[----:B------:R-:W-:Y:S01]  /*3890*/  @P2 STG.E.U16 desc[UR36][R8.64+0x10], R30 ;  /* 0x0000101e08002986 */ /* 0x000fe2000c101524 */
[----:B------:R-:W-:Y:S01]  /*38a0*/  F2FP.BF16.F32.PACK_AB R32, RZ, R32 ;  /* 0x00000020ff20723e */ /* 0x000fe200000010ff */
[-C--:B------:R-:W-:Y:S01]  /*38b0*/  FMUL R42, R42, R23.reuse ;  /* 0x000000172a2a7220 */ /* 0x080fe20000400000 */
[----:B------:R-:W-:Y:S01]  /*38c0*/  ISETP.GT.AND P5, PT, R3, RZ, P0 ;  /* 0x000000ff0300720c */ /* 0x000fe200007a4270 */
[-C--:B------:R-:W-:Y:S01]  /*38d0*/  FMUL R43, R43, R23.reuse ;  /* 0x000000172b2b7220 */ /* 0x080fe20000400000 */
[----:B------:R-:W-:Y:S01]  /*38e0*/  ISETP.GT.AND P2, PT, R3, 0x8, P1 ;  /* 0x000000080300780c */ /* 0x000fe20000f44270 */
[-C--:B------:R-:W-:Y:S01]  /*38f0*/  FMUL R44, R44, R23.reuse ;  /* 0x000000172c2c7220 */ /* 0x080fe20000400000 */
[----:B------:R-:W-:Y:S01]  /*3900*/  ISETP.GT.AND P1, PT, R4, 0x18, PT ;  /* 0x000000180400780c */ /* 0x000fe20003f24270 */
[----:B------:R-:W-:Y:S01]  /*3910*/  FMUL R45, R45, R23 ;  /* 0x000000172d2d7220 */ /* 0x000fe20000400000 */
[----:B------:R-:W-:Y:S01]  /*3920*/  F2FP.BF16.F32.PACK_AB R33, RZ, R33 ;  /* 0x00000021ff21723e */ /* 0x000fe200000010ff */
[----:B------:R-:W-:Y:S01]  /*3930*/  @P3 STG.E.U16 desc[UR36][R8.64+0x12], R31 ;  /* 0x0000121f08003986 */ /* 0x000fe2000c101524 */
[C---:B------:R-:W-:Y:S01]  /*3940*/  ISETP.GT.AND P3, PT, R3.reuse, 0x8, P0 ;  /* 0x000000080300780c */ /* 0x040fe20000764270 */
[-C--:B------:R-:W-:Y:S01]  /*3950*/  FMUL R46, R46, R23.reuse ;  /* 0x000000172e2e7220 */ /* 0x080fe20000400000 */
[----:B------:R-:W-:Y:S01]  /*3960*/  ISETP.GT.AND P0, PT, R4, 0x19, PT ;  /* 0x000000190400780c */ /* 0x000fe20003f04270 */
[----:B------:R-:W-:Y:S01]  /*3970*/  @P4 STG.E.U16 desc[UR36][R6.64+0x20], R32 ;  /* 0x0000202006004986 */ /* 0x000fe2000c101524 */
[----:B------:R-:W-:Y:S01]  /*3980*/  ISETP.GT.AND P4, PT, R3, RZ, P1 ;  /* 0x000000ff0300720c */ /* 0x000fe20000f84270 */
[-C--:B------:R-:W-:Y:S01]  /*3990*/  FMUL R47, R47, R23.reuse ;  /* 0x000000172f2f7220 */ /* 0x080fe20000400000 */
[----:B------:R-:W-:Y:S01]  /*39a0*/  F2FP.BF16.F32.PACK_AB R34, RZ, R34 ;  /* 0x00000022ff22723e */ /* 0x000fe200000010ff */
[----:B------:R-:W-:Y:S01]  /*39b0*/  @P5 STG.E.U16 desc[UR36][R6.64+0x22], R33 ;  /* 0x0000222106005986 */ /* 0x000fe2000c101524 */
[----:B------:R-:W-:Y:S01]  /*39c0*/  ISETP.GT.AND P5, PT, R3, RZ, P0 ;  /* 0x000000ff0300720c */ /* 0x000fe200007a4270 */
[----:B------:R-:W-:Y:S01]  /*39d0*/  FMUL R48, R48, R23 ;  /* 0x0000001730307220 */ /* 0x000fe20000400000 */
[----:B------:R-:W-:Y:S01]  /*39e0*/  F2FP.BF16.F32.PACK_AB R35, RZ, R35 ;  /* 0x00000023ff23723e */ /* 0x000fe200000010ff */
[----:B------:R-:W-:Y:S01]  /*39f0*/  @P2 STG.E.U16 desc[UR36][R8.64+0x20], R34 ;  /* 0x0000202208002986 */ /* 0x000fe2000c101524 */
[----:B------:R-:W-:Y:S01]  /*3a00*/  F2FP.BF16.F32.PACK_AB R36, RZ, R36 ;  /* 0x00000024ff24723e */ /* 0x000fe200000010ff */
[-C--:B------:R-:W-:Y:S01]  /*3a10*/  FMUL R49, R49, R23.reuse ;  /* 0x0000001731317220 */ /* 0x080fe20000400000 */
[C---:B------:R-:W-:Y:S01]  /*3a20*/  ISETP.GT.AND P2, PT, R3.reuse, 0x8, P1 ;  /* 0x000000080300780c */ /* 0x040fe20000f44270 */
[----:B------:R-:W-:Y:S01]  /*3a30*/  @P3 STG.E.U16 desc[UR36][R8.64+0x22], R35 ;  /* 0x0000222308003986 */ /* 0x000fe2000c101524 */
[----:B------:R-:W-:Y:S01]  /*3a40*/  ISETP.GT.AND P1, PT, R4, 0x20, PT ;  /* 0x000000200400780c */ /* 0x000fe20003f24270 */
[----:B------:R-:W-:Y:S01]  /*3a50*/  FMUL R50, R50, R23 ;  /* 0x0000001732327220 */ /* 0x000fe20000400000 */
[----:B------:R-:W-:Y:S01]  /*3a60*/  F2FP.BF16.F32.PACK_AB R37, RZ, R37 ;  /* 0x00000025ff25723e */ /* 0x000fe200000010ff */
[----:B------:R-:W-:Y:S01]  /*3a70*/  @P4 STG.E.U16 desc[UR36][R6.64+0x30], R36 ;  /* 0x0000302406004986 */ /* 0x000fe2000c101524 */
[----:B------:R-:W-:Y:S01]  /*3a80*/  ISETP.GT.AND P3, PT, R3, 0x8, P0 ;  /* 0x000000080300780c */ /* 0x000fe20000764270 */
[-C--:B------:R-:W-:Y:S01]  /*3a90*/  FMUL R51, R51, R23.reuse ;  /* 0x0000001733337220 */ /* 0x080fe20000400000 */
[----:B------:R-:W-:Y:S01]  /*3aa0*/  ISETP.GT.AND P0, PT, R4, 0x21, PT ;  /* 0x000000210400780c */ /* 0x000fe20003f04270 */
[----:B------:R-:W-:Y:S01]  /*3ab0*/  @P5 STG.E.U16 desc[UR36][R6.64+0x32], R37 ;  /* 0x0000322506005986 */ /* 0x000fe2000c101524 */
        /* <DEDUP_REMOVED lines=10> */
[----:B------:R-:W-:-:S02]  /*3b60*/  F2FP.BF16.F32.PACK_AB R41, RZ, R41 ;  /* 0x00000029ff29723e */ /* 0x000fc400000010ff */
[C---:B------:R-:W-:Y:S01]  /*3b70*/  ISETP.GT.AND P1, PT, R3.reuse, 0x8, P1 ;  /* 0x000000080300780c */ /* 0x040fe20000f24270 */
[----:B------:R-:W-:Y:S01]  /*3b80*/  @P3 STG.E.U16 desc[UR36][R8.64+0x32], R39 ;  /* 0x0000322708003986 */ /* 0x000fe2000c101524 */
[C---:B------:R-:W-:Y:S02]  /*3b90*/  ISETP.GT.AND P2, PT, R3.reuse, 0x8, P0 ;  /* 0x000000080300780c */ /* 0x040fe40000744270 */
[C---:B------:R-:W-:Y:S01]  /*3ba0*/  ISETP.GT.AND P0, PT, R4.reuse, 0x29, PT ;  /* 0x000000290400780c */ /* 0x040fe20003f04270 */
[----:B------:R-:W-:Y:S01]  /*3bb0*/  @P4 STG.E.U16 desc[UR36][R6.64+0x40], R40 ;  /* 0x0000402806004986 */ /* 0x000fe2000c101524 */
[----:B------:R-:W-:Y:S02]  /*3bc0*/  ISETP.GT.AND P4, PT, R4, 0x28, PT ;  /* 0x000000280400780c */ /* 0x000fe40003f84270 */
[----:B------:R-:W-:Y:S01]  /*3bd0*/  F2FP.BF16.F32.PACK_AB R42, RZ, R42 ;  /* 0x0000002aff2a723e */ /* 0x000fe200000010ff */
[----:B------:R-:W-:Y:S01]  /*3be0*/  @P5 STG.E.U16 desc[UR36][R6.64+0x42], R41 ;  /* 0x0000422906005986 */ /* 0x000fe2000c101524 */
[----:B------:R-:W-:-:S02]  /*3bf0*/  ISETP.GT.AND P5, PT, R3, RZ, P4 ;  /* 0x000000ff0300720c */ /* 0x000fc400027a4270 */
[C---:B------:R-:W-:Y:S01]  /*3c00*/  ISETP.GT.AND P3, PT, R3.reuse, RZ, P0 ;  /* 0x000000ff0300720c */ /* 0x040fe20000764270 */
[----:B------:R-:W-:Y:S01]  /*3c10*/  @P1 STG.E.U16 desc[UR36][R8.64+0x40], R42 ;  /* 0x0000402a08001986 */ /* 0x000fe2000c101524 */
[----:B------:R-:W-:Y:S02]  /*3c20*/  F2FP.BF16.F32.PACK_AB R43, RZ, R43 ;  /* 0x0000002bff2b723e */ /* 0x000fe400000010ff */
[----:B------:R-:W-:Y:S02]  /*3c30*/  F2FP.BF16.F32.PACK_AB R44, RZ, R44 ;  /* 0x0000002cff2c723e */ /* 0x000fe400000010ff */
[C---:B------:R-:W-:Y:S01]  /*3c40*/  ISETP.GT.AND P4, PT, R3.reuse, 0x8, P4 ;  /* 0x000000080300780c */ /* 0x040fe20002784270 */
[----:B------:R-:W-:Y:S01]  /*3c50*/  @P2 STG.E.U16 desc[UR36][R8.64+0x42], R43 ;  /* 0x0000422b08002986 */ /* 0x000fe2000c101524 */
[----:B------:R-:W-:Y:S02]  /*3c60*/  F2FP.BF16.F32.PACK_AB R45, RZ, R45 ;  /* 0x0000002dff2d723e */ /* 0x000fe400000010ff */
[----:B------:R-:W-:Y:S01]  /*3c70*/  ISETP.GT.AND P2, PT, R4, 0x31, PT ;  /* 0x000000310400780c */ /* 0x000fe20003f44270 */
[----:B------:R-:W-:Y:S01]  /*3c80*/  @P5 STG.E.U16 desc[UR36][R6.64+0x50], R44 ;  /* 0x0000502c06005986 */ /* 0x000fe2000c101524 */
[----:B------:R-:W-:-:S02]  /*3c90*/  ISETP.GT.AND P5, PT, R3, 0x8, P0 ;  /* 0x000000080300780c */ /* 0x000fc400007a4270 */
[C---:B------:R-:W-:Y:S01]  /*3ca0*/  ISETP.GT.AND P1, PT, R4.reuse, 0x38, PT ;  /* 0x000000380400780c */ /* 0x040fe20003f24270 */
[----:B------:R-:W-:Y:S01]  /*3cb0*/  @P3 STG.E.U16 desc[UR36][R6.64+0x52], R45 ;  /* 0x0000522d06003986 */ /* 0x000fe2000c101524 */
[C---:B------:R-:W-:Y:S02]  /*3cc0*/  ISETP.GT.AND P3, PT, R4.reuse, 0x30, PT ;  /* 0x000000300400780c */ /* 0x040fe40003f64270 */
[----:B------:R-:W-:Y:S01]  /*3cd0*/  ISETP.GT.AND P0, PT, R4, 0x39, PT ;  /* 0x000000390400780c */ /* 0x000fe20003f04270 */
[----:B------:R-:W-:Y:S01]  /*3ce0*/  @P4 IMAD.MOV.U32 R4, RZ, RZ, R8 ;  /* 0x000000ffff044224 */ /* 0x000fe200078e0008 */
[----:B------:R-:W-:Y:S01]  /*3cf0*/  F2FP.BF16.F32.PACK_AB R46, RZ, R46 ;  /* 0x0000002eff2e723e */ /* 0x000fe200000010ff */
[----:B------:R-:W-:Y:S01]  /*3d00*/  @P4 IMAD.MOV.U32 R5, RZ, RZ, R9 ;  /* 0x000000ffff054224 */ /* 0x000fe200078e0009 */
[----:B------:R-:W-:Y:S02]  /*3d10*/  F2FP.BF16.F32.PACK_AB R47, RZ, R47 ;  /* 0x0000002fff2f723e */ /* 0x000fe400000010ff */
[----:B------:R-:W-:-:S02]  /*3d20*/  F2FP.BF16.F32.PACK_AB R48, RZ, R48 ;  /* 0x00000030ff30723e */ /* 0x000fc400000010ff */
[----:B------:R0:W-:Y:S01]  /*3d30*/  @P4 STG.E.U16 desc[UR36][R4.64+0x50], R46 ;  /* 0x0000502e04004986 */ /* 0x0001e2000c101524 */
[C---:B------:R-:W-:Y:S02]  /*3d40*/  ISETP.GT.AND P4, PT, R3.reuse, RZ, P2 ;  /* 0x000000ff0300720c */ /* 0x040fe40001784270 */
[----:B------:R-:W-:Y:S02]  /*3d50*/  F2FP.BF16.F32.PACK_AB R49, RZ, R49 ;  /* 0x00000031ff31723e */ /* 0x000fe400000010ff */
[----:B------:R-:W-:Y:S02]  /*3d60*/  ISETP.GT.AND P2, PT, R3, 0x8, P2 ;  /* 0x000000080300780c */ /* 0x000fe40001744270 */
[----:B------:R-:W-:Y:S02]  /*3d70*/  F2FP.BF16.F32.PACK_AB R50, RZ, R50 ;  /* 0x00000032ff32723e */ /* 0x000fe400000010ff */
[----:B------:R-:W-:Y:S02]  /*3d80*/  F2FP.BF16.F32.PACK_AB R51, RZ, R51 ;  /* 0x00000033ff33723e */ /* 0x000fe400000010ff */
[----:B------:R-:W-:Y:S01]  /*3d90*/  F2FP.BF16.F32.PACK_AB R52, RZ, R52 ;  /* 0x00000034ff34723e */ /* 0x000fe200000010ff */
[----:B0-----:R-:W-:Y:S01]  /*3da0*/  @P5 IMAD.MOV.U32 R4, RZ, RZ, R8 ;  /* 0x000000ffff045224 */ /* 0x001fe200078e0008 */
[----:B------:R-:W-:Y:S01]  /*3db0*/  F2FP.BF16.F32.PACK_AB R53, RZ, R53 ;  /* 0x00000035ff35723e */ /* 0x000fe200000010ff */
[----:B------:R-:W-:Y:S01]  /*3dc0*/  @P5 IMAD.MOV.U32 R5, RZ, RZ, R9 ;  /* 0x000000ffff055224 */ /* 0x000fe200078e0009 */
[----:B------:R-:W-:-:S02]  /*3dd0*/  F2FP.BF16.F32.PACK_AB R54, RZ, R54 ;  /* 0x00000036ff36723e */ /* 0x000fc400000010ff */
[----:B------:R-:W-:Y:S02]  /*3de0*/  F2FP.BF16.F32.PACK_AB R55, RZ, R55 ;  /* 0x00000037ff37723e */ /* 0x000fe400000010ff */
[----:B------:R0:W-:Y:S01]  /*3df0*/  @P5 STG.E.U16 desc[UR36][R4.64+0x52], R47 ;  /* 0x0000522f04005986 */ /* 0x0001e2000c101524 */
[C---:B------:R-:W-:Y:S02]  /*3e00*/  ISETP.GT.AND P5, PT, R3.reuse, RZ, P3 ;  /* 0x000000ff0300720c */ /* 0x040fe40001fa4270 */
[----:B------:R-:W-:-:S11]  /*3e10*/  ISETP.GT.AND P3, PT, R3, 0x8, P3 ;  /* 0x000000080300780c */ /* 0x000fd60001f64270 */
[----:B0-----:R-:W-:Y:S02]  /*3e20*/  @P5 IMAD.MOV.U32 R4, RZ, RZ, R6 ;  /* 0x000000ffff045224 */ /* 0x001fe400078e0006 */
[----:B------:R-:W-:-:S05]  /*3e30*/  @P5 IMAD.MOV.U32 R5, RZ, RZ, R7 ;  /* 0x000000ffff055224 */ /* 0x000fca00078e0007 */
[----:B------:R0:W-:Y:S01]  /*3e40*/  @P5 STG.E.U16 desc[UR36][R4.64+0x60], R48 ;  /* 0x0000603004005986 */ /* 0x0001e2000c101524 */
[C---:B------:R-:W-:Y:S02]  /*3e50*/  ISETP.GT.AND P5, PT, R3.reuse, RZ, P0 ;  /* 0x000000ff0300720c */ /* 0x040fe400007a4270 */
[----:B------:R-:W-:Y:S01]  /*3e60*/  ISETP.GT.AND P0, PT, R3, 0x8, P0 ;  /* 0x000000080300780c */ /* 0x000fe20000704270 */
[----:B0-----:R-:W-:Y:S02]  /*3e70*/  @P4 IMAD.MOV.U32 R4, RZ, RZ, R6 ;  /* 0x000000ffff044224 */ /* 0x001fe400078e0006 */
[----:B------:R-:W-:-:S05]  /*3e80*/  @P4 IMAD.MOV.U32 R5, RZ, RZ, R7 ;  /* 0x000000ffff054224 */ /* 0x000fca00078e0007 */
[----:B------:R0:W-:Y:S01]  /*3e90*/  @P4 STG.E.U16 desc[UR36][R4.64+0x62], R49 ;  /* 0x0000623104004986 */ /* 0x0001e2000c101524 */
[C---:B------:R-:W-:Y:S02]  /*3ea0*/  ISETP.GT.AND P4, PT, R3.reuse, RZ, P1 ;  /* 0x000000ff0300720c */ /* 0x040fe40000f84270 */
[----:B------:R-:W-:Y:S01]  /*3eb0*/  ISETP.GT.AND P1, PT, R3, 0x8, P1 ;  /* 0x000000080300780c */ /* 0x000fe20000f24270 */
[----:B0-----:R-:W-:Y:S02]  /*3ec0*/  @P3 IMAD.MOV.U32 R4, RZ, RZ, R8 ;  /* 0x000000ffff043224 */ /* 0x001fe400078e0008 */
[----:B------:R-:W-:-:S05]  /*3ed0*/  @P3 IMAD.MOV.U32 R5, RZ, RZ, R9 ;  /* 0x000000ffff053224 */ /* 0x000fca00078e0009 */
[----:B------:R0:W-:Y:S02]  /*3ee0*/  @P3 STG.E.U16 desc[UR36][R4.64+0x60], R50 ;  /* 0x0000603204003986 */ /* 0x0001e4000c101524 */
[----:B0-----:R-:W-:Y:S02]  /*3ef0*/  @P2 IMAD.MOV.U32 R4, RZ, RZ, R8 ;  /* 0x000000ffff042224 */ /* 0x001fe400078e0008 */
[----:B------:R-:W-:-:S05]  /*3f00*/  @P2 IMAD.MOV.U32 R5, RZ, RZ, R9 ;  /* 0x000000ffff052224 */ /* 0x000fca00078e0009 */
[----:B------:R0:W-:Y:S02]  /*3f10*/  @P2 STG.E.U16 desc[UR36][R4.64+0x62], R51 ;  /* 0x0000623304002986 */ /* 0x0001e4000c101524 */
[----:B0-----:R-:W-:Y:S02]  /*3f20*/  @P4 IMAD.MOV.U32 R4, RZ, RZ, R6 ;  /* 0x000000ffff044224 */ /* 0x001fe400078e0006 */
[----:B------:R-:W-:-:S05]  /*3f30*/  @P4 IMAD.MOV.U32 R5, RZ, RZ, R7 ;  /* 0x000000ffff054224 */ /* 0x000fca00078e0007 */
[----:B------:R0:W-:Y:S04]  /*3f40*/  @P4 STG.E.U16 desc[UR36][R4.64+0x70], R52 ;  /* 0x0000703404004986 */ /* 0x0001e8000c101524 */
[----:B------:R1:W-:Y:S01]  /*3f50*/  @P5 STG.E.U16 desc[UR36][R6.64+0x72], R53 ;  /* 0x0000723506005986 */ /* 0x0003e2000c101524 */
[----:B0-----:R-:W-:Y:S02]  /*3f60*/  @P1 IMAD.MOV.U32 R4, RZ, RZ, R8 ;  /* 0x000000ffff041224 */ /* 0x001fe400078e0008 */
[----:B------:R-:W-:-:S05]  /*3f70*/  @P1 IMAD.MOV.U32 R5, RZ, RZ, R9 ;  /* 0x000000ffff051224 */ /* 0x000fca00078e0009 */
[----:B------:R1:W-:Y:S04]  /*3f80*/  @P1 STG.E.U16 desc[UR36][R4.64+0x70], R54 ;  /* 0x0000703604001986 */ /* 0x0003e8000c101524 */
[----:B------:R1:W-:Y:S02]  /*3f90*/  @P0 STG.E.U16 desc[UR36][R8.64+0x72], R55 ;  /* 0x0000723708000986 */ /* 0x0003e4000c101524 */
.L_x_90:
[----:B------:R-:W-:Y:S05]  /*3fa0*/  BSYNC B0 ;  /* 0x0000000000007941 */ /* 0x000fea0003800000 */
.L_x_28:
[----:B------:R-:W-:Y:S01]  /*3fb0*/  ULDC UR4, c[0x0][0xc] ;  /* 0x0000030000047ab9 */ /* 0x000fe20000000800 */
[----:B------:R-:W-:Y:S01]  /*3fc0*/  ULDC UR5, c[0x0][0x10] ;  /* 0x0000040000057ab9 */ /* 0x000fe20000000800 */
[----:B------:R-:W0:Y:S01]  /*3fd0*/  LDC R3, c[0x0][0x14] ;  /* 0x00000500ff037b82 */ /* 0x000e220000000800 */
[----:B------:R-:W-:Y:S01]  /*3fe0*/  UIMAD.WIDE.U32 UR4, UR4, UR5, URZ ;  /* 0x00000005040472a5 */ /* 0x000fe2000f8e003f */
[----:B------:R-:W-:Y:S02]  /*3ff0*/  IMAD.MOV.U32 R59, RZ, RZ, -0x1 ;  /* 0xffffffffff3b7424 */ /* 0x000fe400078e00ff */
[----:B------:R-:W-:-:S03]  /*4000*/  IMAD.MOV.U32 R57, RZ, RZ, -0x1 ;  /* 0xffffffffff397424 */ /* 0x000fc600078e00ff */
[----:B0-----:R-:W-:-:S04]  /*4010*/  IMAD.WIDE.U32 R16, R3, UR4, R16 ;  /* 0x0000000403107c25 */ /* 0x001fc8000f8e0010 */
[----:B------:R-:W-:Y:S01]  /*4020*/  IMAD R3, R3, UR5, RZ ;  /* 0x0000000503037c24 */ /* 0x000fe2000f8e02ff */
[----:B------:R-:W-:Y:S02]  /*4030*/  ULDC.64 UR4, c[0x0][0x650] ;  /* 0x0001940000047ab9 */ /* 0x000fe40000000a00 */
[----:B------:R-:W-:Y:S01]  /*4040*/  ISETP.GE.U32.AND P0, PT, R16, UR4, PT ;  /* 0x0000000410007c0c */ /* 0x000fe2000bf06070 */
[--C-:B------:R-:W-:Y:S01]  /*4050*/  IMAD.IADD R17, R17, 0x1, R3.reuse ;  /* 0x0000000111117824 */ /* 0x100fe200078e0203 */
[----:B------:R-:W-:-:S04]  /*4060*/  PRMT R3, RZ, 0x7610, R3 ;  /* 0x00007610ff037816 */ /* 0x000fc80000000003 */
[----:B------:R-:W-:-:S13]  /*4070*/  ISETP.GE.U32.AND.EX P0, PT, R17, UR5, PT, P0 ;  /* 0x0000000511007c0c */ /* 0x000fda000bf06100 */
[----:B------:R-:W-:Y:S05]  /*4080*/  @P0 BRA `(.L_x_91) ;  /* 0x0000000400640947 */ /* 0x000fea0003800000 */
[----:B---3--:R-:W0:Y:S01]  /*4090*/  S2R R12, SR_CTAID.X ;  /* 0x00000000000c7919 */ /* 0x008e220000002500 */
[----:B-12-4-:R-:W1:Y:S01]  /*40a0*/  LDC.64 R10, c[0x0][0x628] ;  /* 0x00018a00ff0a7b82 */ /* 0x016e620000000a00 */
[----:B------:R-:W-:Y:S01]  /*40b0*/  ULDC UR4, c[0x0][0x150] ;  /* 0x0000540000047ab9 */ /* 0x000fe20000000800 */
[----:B------:R-:W-:Y:S01]  /*40c0*/  IMAD.MOV.U32 R8, RZ, RZ, R16 ;  /* 0x000000ffff087224 */ /* 0x000fe200078e0010 */
[----:B-----5:R-:W2:Y:S01]  /*40d0*/  S2R R24, SR_CTAID.Y ;  /* 0x0000000000187919 */ /* 0x020ea20000002600 */
[----:B------:R-:W-:-:S04]  /*40e0*/  IMAD.MOV.U32 R9, RZ, RZ, R17 ;  /* 0x000000ffff097224 */ /* 0x000fc800078e0011 */
[----:B------:R-:W3:Y:S08]  /*40f0*/  LDC R21, c[0x0][0x144] ;  /* 0x00005100ff157b82 */ /* 0x000ef00000000800 */
[----:B------:R-:W4:Y:S08]  /*4100*/  LDC R0, c[0x0][0x630] ;  /* 0x00018c00ff007b82 */ /* 0x000f300000000800 */
[----:B------:R-:W2:Y:S01]  /*4110*/  LDC.64 R14, c[0x0][0x620] ;  /* 0x00018800ff0e7b82 */ /* 0x000ea20000000a00 */
[----:B-1----:R-:W-:-:S04]  /*4120*/  ISETP.NE.U32.AND P0, PT, R10, RZ, PT ;  /* 0x000000ff0a00720c */ /* 0x002fc80003f05070 */
[----:B------:R-:W-:Y:S02]  /*4130*/  ISETP.NE.AND.EX P0, PT, R11, RZ, PT, P0 ;  /* 0x000000ff0b00720c */ /* 0x000fe40003f05300 */
[----:B0-----:R-:W-:-:S05]  /*4140*/  I2FP.F32.U32 R3, R12 ;  /* 0x0000000c00037245 */ /* 0x001fca0000201000 */
[----:B------:R-:W-:-:S04]  /*4150*/  FMUL R3, R3, UR4 ;  /* 0x0000000403037c20 */ /* 0x000fc80008400000 */
[----:B------:R0:W1:Y:S02]  /*4160*/  F2I.U32.TRUNC.NTZ R20, R3 ;  /* 0x0000000300147305 */ /* 0x000064000020f000 */
[----:B---34-:R-:W-:Y:S05]  /*4170*/  @!P0 BRA `(.L_x_92) ;  /* 0x0000000000288947 */ /* 0x018fea0003800000 */
[----:B0-----:R-:W0:Y:S02]  /*4180*/  LDC R3, c[0x0][0x634] ;  /* 0x00018d00ff037b82 */ /* 0x001e240000000800 */
        /* <DEDUP_REMOVED lines=9> */
.L_x_92:
[----:B------:R-:W3:Y:S01]  /*4220*/  LDC.64 R28, c[0x0][0x640] ;  /* 0x00019000ff1c7b82 */ /* 0x000ee20000000a00 */
[-CC-:B------:R-:W-:Y:S01]  /*4230*/  SHF.R.U64 R57, R8, R0.reuse, R9.reuse ;  /* 0x0000000008397219 */ /* 0x180fe20000001209 */
[----:B-1----:R-:W-:Y:S01]  /*4240*/  IMAD.MOV R20, RZ, RZ, -R20 ;  /* 0x000000ffff147224 */ /* 0x002fe200078e0a14 */
[----:B------:R-:W-:Y:S01]  /*4250*/  SHF.R.U32.HI R0, RZ, R0, R9 ;  /* 0x00000000ff007219 */ /* 0x000fe20000011609 */
[----:B------:R-:W-:Y:S01]  /*4260*/  ULDC UR4, c[0x0][0x154] ;  /* 0x0000550000047ab9 */ /* 0x000fe20000000800 */
[----:B0-----:R-:W-:Y:S01]  /*4270*/  IADD3 R3, P0, RZ, -R57, RZ ;  /* 0x80000039ff037210 */ /* 0x001fe20007f1e0ff */
[----:B------:R-:W-:Y:S02]  /*4280*/  IMAD R21, R21, R20, R12 ;  /* 0x0000001415157224 */ /* 0x000fe400078e020c */
[----:B------:R-:W0:Y:S01]  /*4290*/  LDC R6, c[0x0][0x618] ;  /* 0x00018600ff067b82 */ /* 0x000e220000000800 */
[----:B------:R-:W-:Y:S02]  /*42a0*/  IMAD.MOV.U32 R7, RZ, RZ, 0x1 ;  /* 0x00000001ff077424 */ /* 0x000fe400078e00ff */
[----:B------:R-:W-:-:S04]  /*42b0*/  IMAD.X R5, RZ, RZ, ~R0, P0 ;  /* 0x000000ffff057224 */ /* 0x000fc800000e0e00 */
[-C--:B--2---:R-:W-:Y:S01]  /*42c0*/  IMAD R0, R5, R14.reuse, RZ ;  /* 0x0000000e05007224 */ /* 0x084fe200078e02ff */
[----:B------:R-:W1:Y:S01]  /*42d0*/  LDC R8, c[0x0][0x608] ;  /* 0x00018200ff087b82 */ /* 0x000e620000000800 */
[----:B------:R-:W-:-:S04]  /*42e0*/  IMAD.WIDE.U32 R4, R3, R14, R16 ;  /* 0x0000000e03047225 */ /* 0x000fc800078e0010 */
[----:B------:R-:W-:Y:S01]  /*42f0*/  IMAD R3, R3, R15, R0 ;  /* 0x0000000f03037224 */ /* 0x000fe200078e0200 */
[----:B------:R-:W-:Y:S02]  /*4300*/  I2FP.F32.U32 R0, R24 ;  /* 0x0000001800007245 */ /* 0x000fe40000201000 */
[----:B------:R-:W2:Y:S01]  /*4310*/  LDC R26, c[0x0][0x658] ;  /* 0x00019600ff1a7b82 */ /* 0x000ea20000000800 */
[----:B------:R-:W-:Y:S01]  /*4320*/  IMAD.IADD R3, R5, 0x1, R3 ;  /* 0x0000000105037824 */ /* 0x000fe200078e0203 */
[----:B---3--:R-:W-:Y:S01]  /*4330*/  ISETP.NE.U32.AND P0, PT, R28, RZ, PT ;  /* 0x000000ff1c00720c */ /* 0x008fe20003f05070 */
[----:B------:R-:W-:Y:S01]  /*4340*/  FMUL R0, R0, UR4 ;  /* 0x0000000400007c20 */ /* 0x000fe20008400000 */
[----:B------:R-:W-:Y:S02]  /*4350*/  IMAD.MOV.U32 R5, RZ, RZ, -0x1 ;  /* 0xffffffffff057424 */ /* 0x000fe400078e00ff */
[----:B------:R-:W-:Y:S01]  /*4360*/  ISETP.NE.AND.EX P0, PT, R29, RZ, PT, P0 ;  /* 0x000000ff1d00720c */ /* 0x000fe20003f05300 */
[----:B------:R3:W4:Y:S01]  /*4370*/  F2I.U32.TRUNC.NTZ R13, R0 ;  /* 0x00000000000d7305 */ /* 0x000722000020f000 */
[----:B------:R-:W3:Y:S01]  /*4380*/  LDC R15, c[0x0][0x148] ;  /* 0x00005200ff0f7b82 */ /* 0x000ee20000000800 */
[----:B0-----:R-:W-:-:S02]  /*4390*/  SHF.R.U64 R12, R4, R6, R3 ;  /* 0x00000006040c7219 */ /* 0x001fc40000001203 */
[----:B------:R-:W-:-:S05]  /*43a0*/  SHF.R.U32.HI R3, RZ, R6, R3 ;  /* 0x00000006ff037219 */ /* 0x000fca0000011603 */
[----:B------:R-:W0:Y:S01]  /*43b0*/  LDC R20, c[0x0][0x600] ;  /* 0x00018000ff147b82 */ /* 0x000e220000000800 */
[-CC-:B-1----:R-:W-:Y:S02]  /*43c0*/  SHF.R.U64 R10, R12, R8.reuse, R3.reuse ;  /* 0x000000080c0a7219 */ /* 0x182fe40000001203 */
[----:B------:R-:W-:-:S05]  /*43d0*/  SHF.R.U32.HI R3, RZ, R8, R3 ;  /* 0x00000008ff037219 */ /* 0x000fca0000011603 */
[----:B------:R-:W1:Y:S01]  /*43e0*/  LDC R27, c[0x0][0x648] ;  /* 0x00019200ff1b7b82 */ /* 0x000e620000000800 */
[-C--:B--2---:R-:W-:Y:S02]  /*43f0*/  SHF.L.U32 R4, R5, R26.reuse, RZ ;  /* 0x0000001a05047219 */ /* 0x084fe400000006ff */
[-CC-:B------:R-:W-:Y:S02]  /*4400*/  SHF.R.U64 R14, R10, R26.reuse, R3.reuse ;  /* 0x0000001a0a0e7219 */ /* 0x180fe40000001203 */
[----:B------:R-:W-:Y:S02]  /*4410*/  SHF.R.U32.HI R5, RZ, R26, R3 ;  /* 0x0000001aff057219 */ /* 0x000fe40000011603 */
[----:B------:R-:W-:Y:S01]  /*4420*/  LOP3.LUT R25, RZ, R4, RZ, 0x33, !PT ;  /* 0x00000004ff197212 */ /* 0x000fe200078e33ff */
[----:B------:R-:W2:Y:S01]  /*4430*/  LDC R30, c[0x0][0x638] ;  /* 0x00018e00ff1e7b82 */ /* 0x000ea20000000800 */
[----:B------:R-:W-:Y:S01]  /*4440*/  SHF.L.U32 R26, R7, R26, RZ ;  /* 0x0000001a071a7219 */ /* 0x000fe200000006ff */
[----:B------:R-:W-:-:S06]  /*4450*/  IMAD.MOV.U32 R4, RZ, RZ, R14 ;  /* 0x000000ffff047224 */ /* 0x000fcc00078e000e */
[----:B------:R-:W0:Y:S01]  /*4460*/  LDC R31, c[0x0][0x610] ;  /* 0x00018400ff1f7b82 */ /* 0x000e220000000800 */
[----:B----4-:R-:W-:Y:S05]  /*4470*/  @!P0 BRA `(.L_x_93) ;  /* 0x0000000000288947 */ /* 0x010fea0003800000 */
[----:B------:R-:W4:Y:S02]  /*4480*/  LDC R3, c[0x0][0x64c] ;  /* 0x00019300ff037b82 */ /* 0x000f240000000800 */
[----:B----4-:R-:W-:-:S05]  /*4490*/  IADD3 R3, P0, R14, R3, RZ ;  /* 0x000000030e037210 */ /* 0x010fca0007f1e0ff */
        /* <DEDUP_REMOVED lines=8> */
.L_x_93:
[----:B------:R-:W-:Y:S01]  /*4520*/  ISETP.NE.AND P0, PT, R2, 0x1, PT ;  /* 0x000000010200780c */ /* 0x000fe20003f05270 */
[----:B0-----:R-:W-:Y:S01]  /*4530*/  VIADD R7, R20, 0xffffffff ;  /* 0xffffffff14077836 */ /* 0x001fe20000000000 */
[----:B-1-3--:R-:W-:Y:S01]  /*4540*/  SHF.R.U64 R0, R4, R27, R5 ;  /* 0x0000001b04007219 */ /* 0x00afe20000001205 */
[----:B------:R-:W-:Y:S01]  /*4550*/  IMAD.MOV R13, RZ, RZ, -R13 ;  /* 0x000000ffff0d7224 */ /* 0x000fe200078e0a0d */
[----:B------:R-:W-:Y:S01]  /*4560*/  LOP3.LUT R5, R10, R25, RZ, 0xc0, !PT ;  /* 0x000000190a057212 */ /* 0x000fe200078ec0ff */
[----:B------:R-:W-:Y:S01]  /*4570*/  IMAD.MOV.U32 R4, RZ, RZ, 0x1 ;  /* 0x00000001ff047424 */ /* 0x000fe200078e00ff */
[----:B------:R-:W-:Y:S01]  /*4580*/  LOP3.LUT R12, R12, R7, RZ, 0xc0, !PT ;  /* 0x000000070c0c7212 */ /* 0x000fe200078ec0ff */
[----:B------:R-:W-:Y:S02]  /*4590*/  IMAD.MOV R3, RZ, RZ, -R0 ;  /* 0x000000ffff037224 */ /* 0x000fe400078e0a00 */
[----:B------:R-:W-:Y:S02]  /*45a0*/  IMAD R0, R26, R0, R5 ;  /* 0x000000001a007224 */ /* 0x000fe400078e0205 */
[----:B--2---:R-:W-:-:S02]  /*45b0*/  IMAD R3, R3, R30, R14 ;  /* 0x0000001e03037224 */ /* 0x004fc400078e020e */
[----:B------:R-:W-:Y:S02]  /*45c0*/  @P0 IMAD R21, R15, R13, R24 ;  /* 0x0000000d0f150224 */ /* 0x000fe400078e0218 */
[----:B------:R-:W-:Y:S01]  /*45d0*/  IMAD R5, R3, R20, R12 ;  /* 0x0000001403057224 */ /* 0x000fe200078e020c */
[----:B------:R-:W-:Y:S01]  /*45e0*/  PRMT R3, R4, 0x7610, R3 ;  /* 0x0000761004037816 */ /* 0x000fe20000000003 */
[----:B------:R-:W-:-:S05]  /*45f0*/  IMAD R0, R0, R31, R21 ;  /* 0x0000001f00007224 */ /* 0x000fca00078e0215 */
[----:B------:R-:W-:Y:S02]  /*4600*/  SEL R59, R5, R0, !P0 ;  /* 0x00000000053b7207 */ /* 0x000fe40004000000 */
[----:B------:R-:W-:-:S07]  /*4610*/  SEL R0, R0, R5, !P0 ;  /* 0x0000000500007207 */ /* 0x000fce0004000000 */
.L_x_91:
[----:B------:R-:W-:Y:S01]  /*4620*/  LOP3.LUT P0, RZ, R3, 0xff, RZ, 0xc0, !PT ;  /* 0x000000ff03ff7812 */ /* 0x000fe2000780c0ff */
[----:B------:R-:W-:-:S12]  /*4630*/  IMAD.MOV.U32 R58, RZ, RZ, R0 ;  /* 0x000000ffff3a7224 */ /* 0x000fd800078e0000 */
[----:B------:R-:W-:Y:S05]  /*4640*/  @P0 BRA `(.L_x_94) ;  /* 0xffffffc800400947 */ /* 0x000fea000383ffff */
[----:B------:R-:W-:Y:S05]  /*4650*/  EXIT ;  /* 0x000000000000794d */ /* 0x000fea0003800000 */
.L_x_3:
[----:B0-----:R-:W-:Y:S01]  /*4660*/  ULDC.64 UR4, c[0x0][0x650] ;  /* 0x0001940000047ab9 */ /* 0x001fe20000000a00 */
        /* <DEDUP_REMOVED lines=25> */
.L_x_96:
[--C-:B------:R-:W-:Y:S01]  /*4800*/  SHF.R.U64 R12, R10, R14, R11.reuse ;  /* 0x0000000e0a0c7219 */ /* 0x100fe2000000120b */
[----:B------:R-:W0:Y:S01]  /*4810*/  LDC R22, c[0x0][0x618] ;  /* 0x00018600ff167b82 */ /* 0x000e220000000800 */
[----:B------:R-:W-:Y:S01]  /*4820*/  I2FP.F32.U32 R6, R4 ;  /* 0x0000000400067245 */ /* 0x000fe20000201000 */
[----:B------:R-:W-:Y:S01]  /*4830*/  ULDC UR4, c[0x0][0x150] ;  /* 0x0000540000047ab9 */ /* 0x000fe20000000800 */
[----:B------:R-:W-:Y:S02]  /*4840*/  SHF.R.U32.HI R5, RZ, R14, R11 ;  /* 0x0000000eff057219 */ /* 0x000fe4000001160b */
[----:B------:R-:W-:Y:S01]  /*4850*/  IADD3 R9, P0, RZ, -R12, RZ ;  /* 0x8000000cff097210 */ /* 0x000fe20007f1e0ff */
[----:B------:R-:W-:Y:S01]  /*4860*/  FMUL R11, R6, UR4 ;  /* 0x00000004060b7c20 */ /* 0x000fe20008400000 */
[----:B------:R-:W-:Y:S01]  /*4870*/  ULDC UR4, c[0x0][0x154] ;  /* 0x0000550000047ab9 */ /* 0x000fe20000000800 */
[----:B------:R-:W1:Y:S02]  /*4880*/  LDC.64 R24, c[0x0][0x640] ;  /* 0x00019000ff187b82 */ /* 0x000e640000000a00 */
[----:B------:R-:W-:-:S02]  /*4890*/  IMAD.X R5, RZ, RZ, ~R5, P0 ;  /* 0x000000ffff057224 */ /* 0x000fc400000e0e05 */
[----:B------:R-:W2:Y:S01]  /*48a0*/  F2I.U32.TRUNC.NTZ R11, R11 ;  /* 0x0000000b000b7305 */ /* 0x000ea2000020f000 */
[----:B------:R-:W-:-:S03]  /*48b0*/  IMAD.WIDE.U32 R6, R9, R20, R16 ;  /* 0x0000001409067225 */ /* 0x000fc600078e0010 */
[----:B------:R-:W3:Y:S01]  /*48c0*/  LDC R13, c[0x0][0x144] ;  /* 0x00005100ff0d7b82 */ /* 0x000ee20000000800 */
[----:B------:R-:W-:-:S04]  /*48d0*/  IMAD R8, R5, R20, RZ ;  /* 0x0000001405087224 */ /* 0x000fc800078e02ff */
[----:B------:R-:W-:Y:S02]  /*48e0*/  IMAD R5, R9, R21, R8 ;  /* 0x0000001509057224 */ /* 0x000fe400078e0208 */
[----:B------:R-:W-:Y:S01]  /*48f0*/  IMAD.MOV.U32 R8, RZ, RZ, -0x1 ;  /* 0xffffffffff087424 */ /* 0x000fe200078e00ff */
[----:B------:R-:W4:Y:S01]  /*4900*/  LDC R14, c[0x0][0x608] ;  /* 0x00018200ff0e7b82 */ /* 0x000f220000000800 */
[----:B------:R-:W-:Y:S01]  /*4910*/  IMAD.IADD R5, R7, 0x1, R5 ;  /* 0x0000000107057824 */ /* 0x000fe200078e0205 */
[----:B------:R-:W-:-:S04]  /*4920*/  I2FP.F32.U32 R7, R3 ;  /* 0x0000000300077245 */ /* 0x000fc80000201000 */
[-C--:B0-----:R-:W-:Y:S01]  /*4930*/  SHF.R.U64 R10, R6, R22.reuse, R5 ;  /* 0x00000016060a7219 */ /* 0x081fe20000001205 */
[----:B--2---:R-:W-:Y:S01]  /*4940*/  IMAD.MOV R6, RZ, RZ, -R11 ;  /* 0x000000ffff067224 */ /* 0x004fe200078e0a0b */
[----:B------:R-:W0:Y:S01]  /*4950*/  LDC R9, c[0x0][0x658] ;  /* 0x00019600ff097b82 */ /* 0x000e220000000800 */
[----:B-1----:R-:W-:Y:S01]  /*4960*/  ISETP.NE.U32.AND P0, PT, R24, RZ, PT ;  /* 0x000000ff1800720c */ /* 0x002fe20003f05070 */
[----:B------:R-:W-:Y:S01]  /*4970*/  FMUL R7, R7, UR4 ;  /* 0x0000000407077c20 */ /* 0x000fe20008400000 */
[----:B------:R-:W-:Y:S02]  /*4980*/  SHF.R.U32.HI R5, RZ, R22, R5 ;  /* 0x00000016ff057219 */ /* 0x000fe40000011605 */
[----:B------:R-:W-:-:S03]  /*4990*/  ISETP.NE.AND.EX P0, PT, R25, RZ, PT, P0 ;  /* 0x000000ff1900720c */ /* 0x000fc60003f05300 */
[----:B------:R-:W1:Y:S01]  /*49a0*/  LDC R20, c[0x0][0x148] ;  /* 0x00005200ff147b82 */ /* 0x000e620000000800 */
[----:B---3--:R-:W-:Y:S02]  /*49b0*/  IMAD R23, R13, R6, R4 ;  /* 0x000000060d177224 */ /* 0x008fe400078e0204 */
[----:B------:R-:W-:-:S05]  /*49c0*/  IMAD.MOV.U32 R6, RZ, RZ, 0x1 ;  /* 0x00000001ff067424 */ /* 0x000fca00078e00ff */
[----:B------:R-:W2:Y:S01]  /*49d0*/  LDC R21, c[0x0][0x600] ;  /* 0x00018000ff157b82 */ /* 0x000ea20000000800 */
[-CC-:B----4-:R-:W-:Y:S02]  /*49e0*/  SHF.R.U64 R13, R10, R14.reuse, R5.reuse ;  /* 0x0000000e0a0d7219 */ /* 0x190fe40000001205 */
[----:B------:R-:W-:Y:S02]  /*49f0*/  SHF.R.U32.HI R4, RZ, R14, R5 ;  /* 0x0000000eff047219 */ /* 0x000fe40000011605 */
[----:B------:R3:W4:Y:S03]  /*4a00*/  F2I.U32.TRUNC.NTZ R14, R7 ;  /* 0x00000007000e7305 */ /* 0x000726000020f000 */
[----:B------:R-:W1:Y:S01]  /*4a10*/  LDC R26, c[0x0][0x648] ;  /* 0x00019200ff1a7b82 */ /* 0x000e620000000800 */
[-C--:B0-----:R-:W-:Y:S02]  /*4a20*/  SHF.R.U64 R15, R13, R9.reuse, R4 ;  /* 0x000000090d0f7219 */ /* 0x081fe40000001204 */
[----:B------:R-:W-:-:S02]  /*4a30*/  SHF.L.U32 R8, R8, R9, RZ ;  /* 0x0000000908087219 */ /* 0x000fc400000006ff */
[-C--:B------:R-:W-:Y:S01]  /*4a40*/  SHF.R.U32.HI R5, RZ, R9.reuse, R4 ;  /* 0x00000009ff057219 */ /* 0x080fe20000011604 */
[----:B------:R-:W-:Y:S01]  /*4a50*/  IMAD.MOV.U32 R4, RZ, RZ, R15 ;  /* 0x000000ffff047224 */ /* 0x000fe200078e000f */
[----:B------:R-:W-:Y:S01]  /*4a60*/  SHF.L.U32 R22, R6, R9, RZ ;  /* 0x0000000906167219 */ /* 0x000fe200000006ff */
[----:B------:R-:W0:Y:S01]  /*4a70*/  LDC R27, c[0x0][0x638] ;  /* 0x00018e00ff1b7b82 */ /* 0x000e220000000800 */
[----:B------:R-:W-:-:S07]  /*4a80*/  LOP3.LUT R28, RZ, R8, RZ, 0x33, !PT ;  /* 0x00000008ff1c7212 */ /* 0x000fce00078e33ff */
        /* <DEDUP_REMOVED lines=12> */
.L_x_97:
[----:B------:R-:W-:Y:S01]  /*4b50*/  ISETP.NE.AND P0, PT, R2, 0x1, PT ;  /* 0x000000010200780c */ /* 0x000fe20003f05270 */
[----:B--2---:R-:W-:Y:S01]  /*4b60*/  VIADD R7, R21, 0xffffffff ;  /* 0xffffffff15077836 */ /* 0x004fe20000000000 */
[----:B-1----:R-:W-:Y:S01]  /*4b70*/  SHF.R.U64 R5, R4, R26, R5 ;  /* 0x0000001a04057219 */ /* 0x002fe20000001205 */
[----:B------:R-:W-:Y:S01]  /*4b80*/  IMAD.MOV R14, RZ, RZ, -R14 ;  /* 0x000000ffff0e7224 */ /* 0x000fe200078e0a0e */
[----:B------:R-:W-:Y:S01]  /*4b90*/  LOP3.LUT R4, R13, R28, RZ, 0xc0, !PT ;  /* 0x0000001c0d047212 */ /* 0x000fe200078ec0ff */
[----:B------:R-:W-:Y:S01]  /*4ba0*/  IMAD.MOV.U32 R8, RZ, RZ, R12 ;  /* 0x000000ffff087224 */ /* 0x000fe200078e000c */
[----:B------:R-:W-:Y:S01]  /*4bb0*/  LOP3.LUT R10, R10, R7, RZ, 0xc0, !PT ;  /* 0x000000070a0a7212 */ /* 0x000fe200078ec0ff */
[----:B------:R-:W-:Y:S02]  /*4bc0*/  IMAD.MOV R6, RZ, RZ, -R5 ;  /* 0x000000ffff067224 */ /* 0x000fe400078e0a05 */
[----:B------:R-:W-:-:S04]  /*4bd0*/  IMAD R4, R22, R5, R4 ;  /* 0x0000000516047224 */ /* 0x000fc800078e0204 */
[----:B------:R-:W-:Y:S02]  /*4be0*/  @P0 IMAD R23, R20, R14, R3 ;  /* 0x0000000e14170224 */ /* 0x000fe400078e0203 */
[----:B0-----:R-:W-:Y:S02]  /*4bf0*/  IMAD R3, R6, R27, R15 ;  /* 0x0000001b06037224 */ /* 0x001fe400078e020f */
[----:B------:R-:W-:Y:S02]  /*4c00*/  IMAD R7, R4, R29, R23 ;  /* 0x0000001d04077224 */ /* 0x000fe400078e0217 */
[----:B------:R-:W-:Y:S02]  /*4c10*/  IMAD R4, R3, R21, R10 ;  /* 0x0000001503047224 */ /* 0x000fe400078e020a */
[----:B------:R-:W-:-:S03]  /*4c20*/  IMAD.MOV.U32 R6, RZ, RZ, 0x1 ;  /* 0x00000001ff067424 */ /* 0x000fc600078e00ff */
[----:B------:R-:W-:Y:S02]  /*4c30*/  SEL R9, R4, R7, !P0 ;  /* 0x0000000704097207 */ /* 0x000fe40004000000 */
[----:B------:R-:W-:-:S07]  /*4c40*/  SEL R7, R7, R4, !P0 ;  /* 0x0000000407077207 */ /* 0x000fce0004000000 */
.L_x_95:
[----:B------:R-:W-:-:S08]  /*4c50*/  NOP ;  /* 0x0000000000007918 */ /* 0x000fd00000000000 */
[----:B------:R-:W0:-:S00]  /*4c60*/  USETMAXREG.DEALLOC.CTAPOOL 0x28 ;  /* 0x00000028000079c8 */ /* 0x000e0000080e0500 */
[----:B0-----:R-:W-:-:S13]  /*4c70*/  ISETP.NE.AND P0, PT, R0, RZ, PT ;  /* 0x000000ff0000720c */ /* 0x001fda0003f05270 */
[----:B------:R-:W-:Y:S05]  /*4c80*/  @P0 EXIT ;  /* 0x000000000000094d */ /* 0x000fea0003800000 */
[----:B------:R-:W-:Y:S01]  /*4c90*/  LOP3.LUT P0, RZ, R6, 0xff, RZ, 0xc0, !PT ;  /* 0x000000ff06ff7812 */ /* 0x000fe2000780c0ff */
[----:B------:R-:W-:Y:S02]  /*4ca0*/  IMAD.MOV.U32 R0, RZ, RZ, 0x1 ;  /* 0x00000001ff007424 */ /* 0x000fe400078e00ff */
[----:B------:R-:W-:-:S10]  /*4cb0*/  IMAD.MOV.U32 R12, RZ, RZ, RZ ;  /* 0x000000ffff0c7224 */ /* 0x000fd400078e00ff */
[----:B------:R-:W-:Y:S05]  /*4cc0*/  @!P0 BRA `(.L_x_98) ;  /* 0x0000000c00308947 */ /* 0x000fea0003800000 */
[----:B------:R-:W0:Y:S01]  /*4cd0*/  LDC R0, c[0x0][0x28c] ;  /* 0x0000a300ff007b82 */ /* 0x000e220000000800 */
[----:B------:R-:W-:Y:S01]  /*4ce0*/  ULDC UR5, c[0x0][0x600] ;  /* 0x0001800000057ab9 */ /* 0x000fe20000000800 */
[----:B------:R-:W-:Y:S01]  /*4cf0*/  ULDC UR4, c[0x0][0xc] ;  /* 0x0000030000047ab9 */ /* 0x000fe20000000800 */
[----:B------:R-:W-:Y:S01]  /*4d00*/  UIADD3 UR16, UR5, -0x1, URZ ;  /* 0xffffffff05107890 */ /* 0x000fe2000fffe03f */
[C---:B------:R-:W-:Y:S01]  /*4d10*/  LOP3.LUT P2, RZ, R18.reuse, 0x7f, RZ, 0xc0, !PT ;  /* 0x0000007f12ff7812 */ /* 0x040fe2000784c0ff */
[----:B------:R-:W-:Y:S01]  /*4d20*/  ULDC UR6, c[0x0][0x658] ;  /* 0x0001960000067ab9 */ /* 0x000fe20000000800 */
[----:B------:R-:W-:Y:S01]  /*4d30*/  ULDC UR5, c[0x0][0x10] ;  /* 0x0000040000057ab9 */ /* 0x000fe20000000800 */
[----:B------:R-:W-:Y:S01]  /*4d40*/  UMOV UR7, 0xffffffff ;  /* 0xffffffff00077882 */ /* 0x000fe20000000000 */
[----:B------:R-:W-:Y:S01]  /*4d50*/  UMOV UR8, 0x1 ;  /* 0x0000000100087882 */ /* 0x000fe20000000000 */
[----:B------:R-:W-:Y:S01]  /*4d60*/  UIMAD.WIDE.U32 UR4, UR4, UR5, URZ ;  /* 0x00000005040472a5 */ /* 0x000fe2000f8e003f */
[----:B------:R-:W-:Y:S01]  /*4d70*/  LOP3.LUT P0, RZ, R18, 0x1f, RZ, 0xc0, !PT ;  /* 0x0000001f12ff7812 */ /* 0x000fe2000780c0ff */
[----:B------:R-:W-:Y:S01]  /*4d80*/  USHF.L.U32 UR7, UR7, UR6, URZ ;  /* 0x0000000607077299 */ /* 0x000fe2000800063f */
[----:B------:R-:W-:Y:S01]  /*4d90*/  BSSY B0, `(.L_x_98) ;  /* 0x00000bf000007945 */ /* 0x000fe20003800000 */
[----:B------:R-:W-:Y:S01]  /*4da0*/  USHF.L.U32 UR18, UR8, UR6, URZ ;  /* 0x0000000608127299 */ /* 0x000fe2000800063f */
[----:B------:R-:W-:Y:S01]  /*4db0*/  IMAD.MOV.U32 R13, RZ, RZ, 0x1 ;  /* 0x00000001ff0d7424 */ /* 0x000fe200078e00ff */
[----:B------:R-:W-:Y:S01]  /*4dc0*/  LOP3.LUT R11, R19, 0x2, RZ, 0xfc, !PT ;  /* 0x00000002130b7812 */ /* 0x000fe200078efcff */
[----:B------:R-:W-:Y:S01]  /*4dd0*/  ULDC UR6, c[0x0][0x14] ;  /* 0x0000050000067ab9 */ /* 0x000fe20000000800 */
[----:B------:R-:W-:Y:S01]  /*4de0*/  PLOP3.LUT P0, PT, P0, P2, PT, 0x8a, 0x0 ;  /* 0x000000000000781c */ /* 0x000fe20000705172 */
[----:B------:R-:W-:Y:S01]  /*4df0*/  UIMAD.WIDE.U32 UR20, UR4, UR6, URZ ;  /* 0x00000006041472a5 */ /* 0x000fe2000f8e003f */
[----:B------:R-:W-:Y:S01]  /*4e00*/  IMAD.MOV.U32 R12, RZ, RZ, RZ ;  /* 0x000000ffff0c7224 */ /* 0x000fe200078e00ff */
[----:B------:R-:W-:-:S02]  /*4e10*/  UIMAD UR13, UR5, UR6, URZ ;  /* 0x00000006050d72a4 */ /* 0x000fc4000f8e023f */
[----:B------:R-:W-:Y:S01]  /*4e20*/  ULOP3.LUT UR17, URZ, UR7, URZ, 0x33, !UPT ;  /* 0x000000073f117292 */ /* 0x000fe2000f8e333f */
[----:B0-----:R-:W-:Y:S01]  /*4e30*/  VIADD R0, R0, 0x3f ;  /* 0x0000003f00007836 */ /* 0x001fe20000000000 */
[----:B------:R-:W-:Y:S01]  /*4e40*/  UIADD3 UR13, UR21, UR13, URZ ;  /* 0x0000000d150d7290 */ /* 0x000fe2000fffe03f */
[----:B------:R-:W-:-:S03]  /*4e50*/  ULDC.64 UR22, c[0x0][0x198] ;  /* 0x0000660000167ab9 */ /* 0x000fc60000000a00 */
[----:B------:R-:W-:-:S04]  /*4e60*/  SHF.R.S32.HI R3, RZ, 0x1f, R0 ;  /* 0x0000001fff037819 */ /* 0x000fc80000011400 */
[----:B------:R-:W-:Y:S01]  /*4e70*/  LEA.HI R3, R3, R0, RZ, 0x6 ;  /* 0x0000000003037211 */ /* 0x000fe200078f30ff */
[----:B------:R-:W-:-:S03]  /*4e80*/  IMAD.MOV.U32 R0, RZ, RZ, 0x1 ;  /* 0x00000001ff007424 */ /* 0x000fc600078e00ff */
[----:B------:R-:W-:-:S05]  /*4e90*/  SHF.R.S32.HI R3, RZ, 0x6, R3 ;  /* 0x00000006ff037819 */ /* 0x000fca0000011403 */
[----:B------:R-:W-:-:S07]  /*4ea0*/  VIADD R10, R3, 0x1 ;  /* 0x00000001030a7836 */ /* 0x000fce0000000000 */
.L_x_110:
[----:B------:R-:W-:-:S03]  /*4eb0*/  UMOV UR4, 0xffffffff ;  /* 0xffffffff00047882 */ /* 0x000fc60000000000 */
[----:B------:R-:W-:Y:S05]  /*4ec0*/  BRA.DIV UR4, `(.L_x_99) ;  /* 0x0000000e04c07947 */ /* 0x000fea000b800000 */
[----:B------:R-:W-:-:S13]  /*4ed0*/  ELECT P6, URZ, PT ;  /* 0x00000000003f782f */ /* 0x000fda00038c0000 */
.L_x_122:
[----:B------:R-:W0:Y:S01]  /*4ee0*/  LDC R4, c[0x0][0x28c] ;  /* 0x0000a300ff047b82 */ /* 0x000e220000000800 */
[----:B------:R-:W-:Y:S01]  /*4ef0*/  BSSY B1, `(.L_x_100) ;  /* 0x0000037000017945 */ /* 0x000fe20003800000 */
[----:B0-----:R-:W-:-:S13]  /*4f00*/  ISETP.LT.OR P6, PT, R4, 0x1, !P6 ;  /* 0x000000010400780c */ /* 0x001fda00077c1670 */
[----:B------:R-:W-:Y:S05]  /*4f10*/  @P6 BRA `(.L_x_101) ;  /* 0x0000000000d06947 */ /* 0x000fea0003800000 */
[----:B------:R-:W-:Y:S02]  /*4f20*/  IMAD.SHL.U32 R15, R9, 0x40, RZ ;  /* 0x00000040090f7824 */ /* 0x000fe400078e00ff */
[----:B------:R-:W-:Y:S02]  /*4f30*/  IMAD.SHL.U32 R18, R7, 0x80, RZ ;  /* 0x0000008007127824 */ /* 0x000fe400078e00ff */
[----:B------:R-:W-:Y:S02]  /*4f40*/  IMAD.MOV.U32 R20, RZ, RZ, RZ ;  /* 0x000000ffff147224 */ /* 0x000fe400078e00ff */
[----:B------:R-:W-:Y:S02]  /*4f50*/  IMAD.MOV.U32 R4, RZ, RZ, R10 ;  /* 0x000000ffff047224 */ /* 0x000fe400078e000a */
[----:B------:R-:W-:Y:S02]  /*4f60*/  IMAD.MOV.U32 R5, RZ, RZ, R0 ;  /* 0x000000ffff057224 */ /* 0x000fe400078e0000 */
[----:B------:R-:W-:-:S07]  /*4f70*/  IMAD.MOV.U32 R6, RZ, RZ, R12 ;  /* 0x000000ffff067224 */ /* 0x000fce00078e000c */
.L_x_105:
[----:B------:R-:W0:Y:S01]  /*4f80*/  S2R R14, SR_CgaCtaId ;  /* 0x00000000000e7919 */ /* 0x000e220000008800 */
[----:B------:R-:W-:Y:S01]  /*4f90*/  MOV R7, 0x400 ;  /* 0x0000040000077802 */ /* 0x000fe20000000f00 */
[----:B------:R-:W1:Y:S03]  /*4fa0*/  @!P2 LDC R9, c[0x0][0x500] ;  /* 0x00014000ff09ab82 */ /* 0x000e660000000800 */
[----:B0-----:R-:W-:Y:S02]  /*4fb0*/  LEA R21, R14, R7, 0x18 ;  /* 0x000000070e157211 */ /* 0x001fe400078ec0ff */
[----:B------:R-:W-:-:S03]  /*4fc0*/  SHF.L.U32 R7, R5, 0x1f, RZ ;  /* 0x0000001f05077819 */ /* 0x000fc600000006ff */
[----:B------:R-:W-:-:S04]  /*4fd0*/  IMAD R14, R6, 0x8, R21 ;  /* 0x00000008060e7824 */ /* 0x000fc800078e0215 */
[----:B------:R-:W0:Y:S02]  /*4fe0*/  SYNCS.PHASECHK.TRANS64.TRYWAIT P1, [R14+URZ+0x28], R7 ;  /* 0x000028070e0075a7 */ /* 0x000e24000802017f */
[----:B01----:R-:W-:Y:S05]  /*4ff0*/  @!P1 BRA `(.L_x_102) ;  /* 0x0000000c00949947 */ /* 0x003fea0003800000 */
.L_x_123:
[----:B0-----:R-:W-:Y:S01]  /*5000*/  PRMT R7, R11, 0x9910, RZ ;  /* 0x000099100b077816 */ /* 0x001fe200000000ff */
[----:B------:R0:W-:Y:S03]  /*5010*/  @!P2 SYNCS.ARRIVE.TRANS64 RZ, [R14+URZ], R9 ;  /* 0x000000090effa9a7 */ /* 0x0001e6000800003f */
[----:B------:R-:W-:-:S13]  /*5020*/  ISETP.NE.AND P1, PT, R7, 0x2, PT ;  /* 0x000000020700780c */ /* 0x000fda0003f25270 */
[----:B0-----:R-:W-:Y:S05]  /*5030*/  @P1 BRA `(.L_x_103) ;  /* 0x0000000000041947 */ /* 0x001fea0003800000 */
[----:B------:R-:W-:Y:S01]  /*5040*/  BPT.TRAP 0x1 ;  /* 0x000000040000795c */ /* 0x000fe20000300000 */
.L_x_103:
[----:B------:R-:W-:Y:S05]  /*5050*/  @P0 BRA `(.L_x_104) ;  /* 0x0000000000040947 */ /* 0x000fea0003800000 */
[----:B------:R-:W-:Y:S01]  /*5060*/  BPT.TRAP 0x1 ;  /* 0x000000040000795c */ /* 0x000fe20000300000 */
.L_x_104:
[--C-:B------:R-:W-:Y:S01]  /*5070*/  IMAD R7, R6, 0x4000, R21.reuse ;  /* 0x0000400006077824 */ /* 0x100fe200078e0215 */
[----:B------:R-:W-:Y:S01]  /*5080*/  R2UR UR9, R14 ;  /* 0x000000000e0972ca */ /* 0x000fe200000e0000 */
[----:B------:R-:W-:Y:S01]  /*5090*/  IMAD R21, R6, 0x2000, R21 ;  /* 0x0000200006157824 */ /* 0x000fe200078e0215 */
[----:B------:R-:W-:Y:S01]  /*50a0*/  UIADD3 UR4, UP0, UR22, 0xf0, URZ ;  /* 0x000000f016047890 */ /* 0x000fe2000ff1e03f */
[----:B------:R-:W-:Y:S01]  /*50b0*/  VIADD R4, R4, 0xffffffff ;  /* 0xffffffff04047836 */ /* 0x000fe20000000000 */
[----:B------:R-:W-:Y:S01]  /*50c0*/  R2UR UR5, R7 ;  /* 0x00000000070572ca */ /* 0x000fe200000e0000 */
[----:B------:R-:W-:Y:S01]  /*50d0*/  UIADD3 UR24, UP1, UR22, 0x1f0, URZ ;  /* 0x000001f016187890 */ /* 0x000fe2000ff3e03f */
[----:B------:R-:W-:Y:S01]  /*50e0*/  R2UR UR8, R21 ;  /* 0x00000000150872ca */ /* 0x000fe200000e0000 */
[----:B------:R-:W-:Y:S01]  /*50f0*/  VIADD R6, R6, 0x1 ;  /* 0x0000000106067836 */ /* 0x000fe20000000000 */
[----:B------:R-:W-:Y:S01]  /*5100*/  R2UR UR11, R18 ;  /* 0x00000000120b72ca */ /* 0x000fe200000e0000 */
[----:B------:R-:W-:Y:S01]  /*5110*/  UIADD3.X UR25, URZ, UR23, URZ, UP1, !UPT ;  /* 0x000000173f197290 */ /* 0x000fe20008ffe43f */
[----:B------:R-:W-:Y:S01]  /*5120*/  R2UR UR10, R20 ;  /* 0x00000000140a72ca */ /* 0x000fe200000e0000 */
[----:B------:R-:W-:Y:S01]  /*5130*/  UMOV UR6, 0x0 ;  /* 0x0000000000067882 */ /* 0x000fe20000000000 */
[----:B------:R-:W-:Y:S01]  /*5140*/  R2UR UR12, R8 ;  /* 0x00000000080c72ca */ /* 0x000fe200000e0000 */
[----:B------:R-:W-:Y:S01]  /*5150*/  UMOV UR7, 0x10000000 ;  /* 0x1000000000077882 */ /* 0x000fe20000000000 */
[----:B------:R-:W-:Y:S01]  /*5160*/  R2UR UR19, R15 ;  /* 0x000000000f1372ca */ /* 0x000fe200000e0000 */
[----:B------:R-:W-:Y:S01]  /*5170*/  VIADD R20, R20, 0x40 ;  /* 0x0000004014147836 */ /* 0x000fe20000000000 */
[----:B------:R-:W-:Y:S01]  /*5180*/  ISETP.GT.AND P3, PT, R4, 0x1, PT ;  /* 0x000000010400780c */ /* 0x000fe20003f64270 */
[----:B------:R-:W-:Y:S01]  /*5190*/  UIADD3 UR14, UR5, 0x100, URZ ;  /* 0x00000100050e7890 */ /* 0x000fe2000fffe03f */
[----:B------:R-:W-:Y:S01]  /*51a0*/  ISETP.NE.AND P1, PT, R6, 0x5, PT ;  /* 0x000000050600780c */ /* 0x000fe20003f25270 */
[----:B------:R-:W-:-:S02]  /*51b0*/  UIADD3.X UR5, URZ, UR23, URZ, UP0, !UPT ;  /* 0x000000173f057290 */ /* 0x000fc400087fe43f */
[----:B------:R-:W-:Y:S01]  /*51c0*/  UIADD3 UR15, UR8, 0x14100, URZ ;  /* 0x00014100080f7890 */ /* 0x000fe2000fffe03f */
[----:B------:R-:W-:Y:S02]  /*51d0*/  SEL R14, RZ, 0x1, P1 ;  /* 0x00000001ff0e7807 */ /* 0x000fe40000800000 */
[----:B------:R-:W-:Y:S01]  /*51e0*/  UMOV UR8, UR14 ;  /* 0x0000000e00087c82 */ /* 0x000fe20008000000 */
[----:B------:R-:W-:Y:S02]  /*51f0*/  SEL R6, R6, RZ, P1 ;  /* 0x000000ff06067207 */ /* 0x000fe40000800000 */
[----:B------:R-:W-:Y:S01]  /*5200*/  LOP3.LUT R5, R5, R14, RZ, 0x3c, !PT ;  /* 0x0000000e05057212 */ /* 0x000fe200078e3cff */
[----:B------:R0:W-:Y:S02]  /*5210*/  UTMALDG.3D [UR8], [UR4], desc[UR6] ;  /* 0x00000608040075b4 */ /* 0x0001e40008011000 */
[----:B0-----:R-:W-:Y:S01]  /*5220*/  UMOV UR8, UR15 ;  /* 0x0000000f00087c82 */ /* 0x001fe20008000000 */
[----:B------:R-:W-:-:S02]  /*5230*/  UMOV UR11, UR19 ;  /* 0x00000013000b7c82 */ /* 0x000fc40008000000 */
[----:B------:R0:W-:Y:S02]  /*5240*/  UTMALDG.3D [UR8], [UR24], desc[UR6] ;  /* 0x00000608180075b4 */ /* 0x0001e40008011000 */
[----:B0-----:R-:W-:Y:S05]  /*5250*/  @P3 BRA `(.L_x_105) ;  /* 0xfffffffc00483947 */ /* 0x001fea000383ffff */
.L_x_101:
[----:B------:R-:W-:Y:S05]  /*5260*/  BSYNC B1 ;  /* 0x0000000000017941 */ /* 0x000fea0003800000 */
.L_x_100:
[----:B------:R-:W-:Y:S01]  /*5270*/  LOP3.LUT P3, RZ, R13, 0xff, RZ, 0xc0, !PT ;  /* 0x000000ff0dff7812 */ /* 0x000fe2000786c0ff */
[----:B------:R-:W-:Y:S01]  /*5280*/  IMAD.IADD R12, R3, 0x1, R12 ;  /* 0x00000001030c7824 */ /* 0x000fe200078e020c */
[----:B------:R-:W-:Y:S01]  /*5290*/  IADD3 R16, P4, R16, UR20, RZ ;  /* 0x0000001410107c10 */ /* 0x000fe2000ff9e0ff */
[----:B------:R-:W-:Y:S01]  /*52a0*/  ULDC.64 UR4, c[0x0][0x650] ;  /* 0x0001940000047ab9 */ /* 0x000fe20000000a00 */
[----:B------:R-:W-:Y:S01]  /*52b0*/  BSSY B1, `(.L_x_106) ;  /* 0x000006a000017945 */ /* 0x000fe20003800000 */
[----:B------:R-:W-:Y:S01]  /*52c0*/  IMAD.MOV.U32 R9, RZ, RZ, -0x1 ;  /* 0xffffffffff097424 */ /* 0x000fe200078e00ff */
[----:B------:R-:W-:Y:S01]  /*52d0*/  ISETP.GT.U32.AND P1, PT, R12, 0x4, PT ;  /* 0x000000040c00780c */ /* 0x000fe20003f24070 */
[----:B------:R-:W-:Y:S01]  /*52e0*/  IMAD.MOV.U32 R8, RZ, RZ, -0x1 ;  /* 0xffffffffff087424 */ /* 0x000fe200078e00ff */
[----:B------:R-:W-:Y:S02]  /*52f0*/  IADD3.X R17, R17, UR13, RZ, P4, !PT ;  /* 0x0000000d11117c10 */ /* 0x000fe4000a7fe4ff */
[----:B------:R-:W-:-:S02]  /*5300*/  ISETP.LT.U32.AND P1, PT, R3, 0x5, P1 ;  /* 0x000000050300780c */ /* 0x000fc40000f21070 */
[----:B------:R-:W-:Y:S01]  /*5310*/  PRMT R13, RZ, 0x7610, R13 ;  /* 0x00007610ff0d7816 */ /* 0x000fe2000000000d */
[----:B------:R-:W0:Y:S01]  /*5320*/  @P3 S2R R5, SR_CgaCtaId ;  /* 0x0000000000053919 */ /* 0x000e220000008800 */
[----:B------:R-:W-:-:S04]  /*5330*/  @P3 MOV R4, 0x400 ;  /* 0x0000040000043802 */ /* 0x000fc80000000f00 */
[----:B0-----:R-:W-:Y:S01]  /*5340*/  @P3 LEA R6, R5, R4, 0x18 ;  /* 0x0000000405063211 */ /* 0x001fe200078ec0ff */
[----:B------:R-:W-:-:S03]  /*5350*/  IMAD.WIDE.U32 R4, R12, -0x33333333, RZ ;  /* 0xcccccccd0c047825 */ /* 0x000fc600078e00ff */
[----:B------:R0:W-:Y:S01]  /*5360*/  @P3 SYNCS.ARRIVE.TRANS64.A1T0 RZ, [R6+URZ+0x68], RZ ;  /* 0x000068ff06ff39a7 */ /* 0x0001e2000810003f */
[----:B------:R-:W-:Y:S02]  /*5370*/  ISETP.GE.U32.AND P3, PT, R3, 0x5, PT ;  /* 0x000000050300780c */ /* 0x000fe40003f66070 */
[----:B------:R-:W-:Y:S02]  /*5380*/  SHF.R.U32.HI R7, RZ, 0x2, R5 ;  /* 0x00000002ff077819 */ /* 0x000fe40000011605 */
[----:B------:R-:W-:Y:S02]  /*5390*/  SEL R5, RZ, 0x1, !P1 ;  /* 0x00000001ff057807 */ /* 0x000fe40004800000 */
[----:B------:R-:W-:Y:S01]  /*53a0*/  ISETP.GE.U32.AND P1, PT, R16, UR4, PT ;  /* 0x0000000410007c0c */ /* 0x000fe2000bf26070 */
[----:B------:R-:W-:Y:S01]  /*53b0*/  IMAD R12, R7, -0x5, R12 ;  /* 0xfffffffb070c7824 */ /* 0x000fe200078e020c */
[----:B------:R-:W-:Y:S02]  /*53c0*/  LOP3.LUT R0, R0, R5, RZ, 0x3c, !PT ;  /* 0x0000000500007212 */ /* 0x000fe400078e3cff */
[----:B------:R-:W-:-:S02]  /*53d0*/  ISETP.GE.U32.AND.EX P1, PT, R17, UR5, PT, P1 ;  /* 0x0000000511007c0c */ /* 0x000fc4000bf26110 */
[----:B------:R-:W-:Y:S02]  /*53e0*/  PRMT R4, RZ, 0x7610, R4 ;  /* 0x00007610ff047816 */ /* 0x000fe40000000004 */
[----:B------:R-:W-:Y:S01]  /*53f0*/  @P3 LOP3.LUT R0, R0, 0x1, R7, 0x78, !PT ;  /* 0x0000000100003812 */ /* 0x000fe200078e7807 */
[----:B------:R-:W-:-:S08]  /*5400*/  IMAD.MOV.U32 R7, RZ, RZ, -0x1 ;  /* 0xffffffffff077424 */ /* 0x000fd000078e00ff */
[----:B0-----:R-:W-:Y:S05]  /*5410*/  @P1 BRA `(.L_x_107) ;  /* 0x00000004004c1947 */ /* 0x001fea0003800000 */
[----:B------:R-:W-:Y:S01]  /*5420*/  ULDC.64 UR4, c[0x0][0x628] ;  /* 0x00018a0000047ab9 */ /* 0x000fe20000000a00 */
[----:B------:R-:W0:Y:S01]  /*5430*/  S2R R15, SR_CTAID.X ;  /* 0x00000000000f7919 */ /* 0x000e220000002500 */
[----:B------:R-:W-:Y:S01]  /*5440*/  ISETP.NE.U32.AND P1, PT, RZ, UR4, PT ;  /* 0x00000004ff007c0c */ /* 0x000fe2000bf25070 */
[----:B------:R-:W-:Y:S01]  /*5450*/  ULDC UR7, c[0x0][0x630] ;  /* 0x00018c0000077ab9 */ /* 0x000fe20000000800 */
[----:B------:R-:W-:Y:S01]  /*5460*/  IMAD.MOV.U32 R4, RZ, RZ, R16 ;  /* 0x000000ffff047224 */ /* 0x000fe200078e0010 */
[----:B------:R-:W1:Y:S01]  /*5470*/  S2R R14, SR_CTAID.Y ;  /* 0x00000000000e7919 */ /* 0x000e620000002600 */
[----:B------:R-:W-:Y:S01]  /*5480*/  ISETP.NE.AND.EX P1, PT, RZ, UR5, PT, P1 ;  /* 0x00000005ff007c0c */ /* 0x000fe2000bf25310 */
[----:B------:R-:W-:-:S12]  /*5490*/  IMAD.MOV.U32 R5, RZ, RZ, R17 ;  /* 0x000000ffff057224 */ /* 0x000fd800078e0011 */
[----:B------:R-:W-:Y:S05]  /*54a0*/  @!P1 BRA `(.L_x_108) ;  /* 0x0000000000289947 */ /* 0x000fea0003800000 */
[----:B------:R-:W-:Y:S02]  /*54b0*/  ULDC UR6, c[0x0][0x634] ;  /* 0x00018d0000067ab9 */ /* 0x000fe40000000800 */
[----:B------:R-:W-:-:S05]  /*54c0*/  IADD3 R9, P1, R16, UR6, RZ ;  /* 0x0000000610097c10 */ /* 0x000fca000ff3e0ff */
[----:B------:R-:W-:-:S04]  /*54d0*/  IMAD.X R21, RZ, RZ, R17, P1 ;  /* 0x000000ffff157224 */ /* 0x000fc800008e0611 */
[----:B------:R-:W-:-:S04]  /*54e0*/  IMAD.WIDE.U32 R6, R21, UR4, RZ ;  /* 0x0000000415067c25 */ /* 0x000fc8000f8e00ff */
[----:B------:R-:W-:-:S04]  /*54f0*/  IMAD.WIDE.U32 R6, P1, R9, UR5, R6 ;  /* 0x0000000509067c25 */ /* 0x000fc8000f820006 */
[----:B------:R-:W-:-:S04]  /*5500*/  IMAD.WIDE.U32 R8, R9, UR4, RZ ;  /* 0x0000000409087c25 */ /* 0x000fc8000f8e00ff */
[----:B------:R-:W-:Y:S01]  /*5510*/  IMAD.X R5, RZ, RZ, RZ, P1 ;  /* 0x000000ffff057224 */ /* 0x000fe200008e06ff */
[----:B------:R-:W-:Y:S01]  /*5520*/  IADD3 RZ, P1, R9, R6, RZ ;  /* 0x0000000609ff7210 */ /* 0x000fe20007f3e0ff */
[----:B------:R-:W-:-:S04]  /*5530*/  IMAD.MOV.U32 R4, RZ, RZ, R7 ;  /* 0x000000ffff047224 */ /* 0x000fc800078e0007 */
[----:B------:R-:W-:-:S08]  /*5540*/  IMAD.WIDE.U32.X R4, R21, UR5, R4, P1 ;  /* 0x0000000515047c25 */ /* 0x000fd000088e0404 */
.L_x_108:
[--C-:B------:R-:W-:Y:S01]  /*5550*/  SHF.R.U64 R8, R4, UR7, R5.reuse ;  /* 0x0000000704087c19 */ /* 0x100fe20008001205 */
[----:B------:R-:W-:Y:S01]  /*5560*/  ULDC.64 UR4, c[0x0][0x620] ;  /* 0x0001880000047ab9 */ /* 0x000fe20000000a00 */
[----:B------:R-:W-:Y:S01]  /*5570*/  SHF.R.U32.HI R4, RZ, UR7, R5 ;  /* 0x00000007ff047c19 */ /* 0x000fe20008011605 */
[----:B------:R-:W2:Y:S01]  /*5580*/  LDC R24, c[0x0][0x144] ;  /* 0x00005100ff187b82 */ /* 0x000ea20000000800 */
[----:B------:R-:W-:Y:S01]  /*5590*/  IADD3 R7, P1, RZ, -R8, RZ ;  /* 0x80000008ff077210 */ /* 0x000fe20007f3e0ff */
[----:B------:R-:W-:Y:S01]  /*55a0*/  ULDC.64 UR8, c[0x0][0x640] ;  /* 0x0001900000087ab9 */ /* 0x000fe20000000a00 */
[----:B0-----:R-:W-:Y:S01]  /*55b0*/  I2FP.F32.U32 R9, R15 ;  /* 0x0000000f00097245 */ /* 0x001fe20000201000 */
[----:B------:R-:W-:Y:S02]  /*55c0*/  ULDC UR6, c[0x0][0x608] ;  /* 0x0001820000067ab9 */ /* 0x000fe40000000800 */
[----:B------:R-:W-:Y:S01]  /*55d0*/  IMAD.X R4, RZ, RZ, ~R4, P1 ;  /* 0x000000ffff047224 */ /* 0x000fe200008e0e04 */
[----:B------:R-:W-:Y:S01]  /*55e0*/  ISETP.NE.U32.AND P1, PT, RZ, UR8, PT ;  /* 0x00000008ff007c0c */ /* 0x000fe2000bf25070 */
[----:B------:R-:W0:Y:S02]  /*55f0*/  LDC R21, c[0x0][0x148] ;  /* 0x00005200ff157b82 */ /* 0x000e240000000800 */
[----:B------:R-:W-:Y:S01]  /*5600*/  IMAD R6, R4, UR4, RZ ;  /* 0x0000000404067c24 */ /* 0x000fe2000f8e02ff */
[----:B------:R-:W-:Y:S01]  /*5610*/  ISETP.NE.AND.EX P1, PT, RZ, UR9, PT, P1 ;  /* 0x00000009ff007c0c */ /* 0x000fe2000bf25310 */
[----:B------:R-:W-:Y:S01]  /*5620*/  IMAD.WIDE.U32 R4, R7, UR4, R16 ;  /* 0x0000000407047c25 */ /* 0x000fe2000f8e0010 */
[----:B------:R-:W-:-:S03]  /*5630*/  ULDC UR4, c[0x0][0x150] ;  /* 0x0000540000047ab9 */ /* 0x000fc60000000800 */
[----:B------:R-:W-:Y:S02]  /*5640*/  IMAD R7, R7, UR5, R6 ;  /* 0x0000000507077c24 */ /* 0x000fe4000f8e0206 */
[----:B------:R-:W-:Y:S01]  /*5650*/  FMUL R6, R9, UR4 ;  /* 0x0000000409067c20 */ /* 0x000fe20008400000 */
[----:B------:R-:W-:Y:S01]  /*5660*/  ULDC UR4, c[0x0][0x618] ;  /* 0x0001860000047ab9 */ /* 0x000fe20000000800 */
[----:B------:R-:W-:Y:S01]  /*5670*/  ULDC UR5, c[0x0][0x154] ;  /* 0x0000550000057ab9 */ /* 0x000fe20000000800 */
[----:B------:R-:W-:-:S03]  /*5680*/  IMAD.IADD R5, R5, 0x1, R7 ;  /* 0x0000000105057824 */ /* 0x000fc600078e0207 */
[----:B------:R-:W3:Y:S02]  /*5690*/  F2I.U32.TRUNC.NTZ R6, R6 ;  /* 0x0000000600067305 */ /* 0x000ee4000020f000 */
[----:B------:R-:W-:Y:S02]  /*56a0*/  SHF.R.U64 R9, R4, UR4, R5 ;  /* 0x0000000404097c19 */ /* 0x000fe40008001205 */
[----:B-1----:R-:W-:-:S05]  /*56b0*/  I2FP.F32.U32 R4, R14 ;  /* 0x0000000e00047245 */ /* 0x002fca0000201000 */
[----:B------:R-:W-:Y:S01]  /*56c0*/  FMUL R22, R4, UR5 ;  /* 0x0000000504167c20 */ /* 0x000fe20008400000 */
[----:B------:R-:W-:Y:S01]  /*56d0*/  SHF.R.U32.HI R4, RZ, UR4, R5 ;  /* 0x00000004ff047c19 */ /* 0x000fe20008011605 */
[----:B------:R-:W-:-:S03]  /*56e0*/  ULDC UR4, c[0x0][0x658] ;  /* 0x0001960000047ab9 */ /* 0x000fc60000000800 */
[--C-:B------:R-:W-:Y:S01]  /*56f0*/  SHF.R.U64 R20, R9, UR6, R4.reuse ;  /* 0x0000000609147c19 */ /* 0x100fe20008001204 */
[----:B------:R-:W1:Y:S01]  /*5700*/  F2I.U32.TRUNC.NTZ R22, R22 ;  /* 0x0000001600167305 */ /* 0x000e62000020f000 */
[----:B------:R-:W-:Y:S01]  /*5710*/  SHF.R.U32.HI R5, RZ, UR6, R4 ;  /* 0x00000006ff057c19 */ /* 0x000fe20008011604 */
[----:B---3--:R-:W-:-:S03]  /*5720*/  IMAD.MOV R6, RZ, RZ, -R6 ;  /* 0x000000ffff067224 */ /* 0x008fc600078e0a06 */
[----:B------:R-:W-:Y:S01]  /*5730*/  SHF.R.U64 R18, R20, UR4, R5 ;  /* 0x0000000414127c19 */ /* 0x000fe20008001205 */
[----:B--2---:R-:W-:Y:S01]  /*5740*/  IMAD R15, R24, R6, R15 ;  /* 0x00000006180f7224 */ /* 0x004fe200078e020f */
[----:B------:R-:W-:-:S03]  /*5750*/  SHF.R.U32.HI R23, RZ, UR4, R5 ;  /* 0x00000004ff177c19 */ /* 0x000fc60008011605 */
[----:B------:R-:W-:Y:S02]  /*5760*/  IMAD.MOV.U32 R4, RZ, RZ, R18 ;  /* 0x000000ffff047224 */ /* 0x000fe400078e0012 */
[----:B------:R-:W-:Y:S01]  /*5770*/  IMAD.MOV.U32 R5, RZ, RZ, R23 ;  /* 0x000000ffff057224 */ /* 0x000fe200078e0017 */
[----:B-1----:R-:W-:Y:S06]  /*5780*/  @!P1 BRA `(.L_x_109) ;  /* 0x0000000000289947 */ /* 0x002fec0003800000 */
[----:B------:R-:W-:Y:S02]  /*5790*/  ULDC UR4, c[0x0][0x64c] ;  /* 0x0001930000047ab9 */ /* 0x000fe40000000800 */
[----:B------:R-:W-:-:S05]  /*57a0*/  IADD3 R5, P1, R18, UR4, RZ ;  /* 0x0000000412057c10 */ /* 0x000fca000ff3e0ff */
[----:B------:R-:W-:-:S04]  /*57b0*/  IMAD.X R23, RZ, RZ, R23, P1 ;  /* 0x000000ffff177224 */ /* 0x000fc800008e0617 */
[----:B------:R-:W-:-:S04]  /*57c0*/  IMAD.WIDE.U32 R6, R23, UR8, RZ ;  /* 0x0000000817067c25 */ /* 0x000fc8000f8e00ff */
[----:B------:R-:W-:-:S04]  /*57d0*/  IMAD.WIDE.U32 R6, P1, R5, UR9, R6 ;  /* 0x0000000905067c25 */ /* 0x000fc8000f820006 */
[----:B------:R-:W-:-:S04]  /*57e0*/  IMAD.WIDE.U32 R4, R5, UR8, RZ ;  /* 0x0000000805047c25 */ /* 0x000fc8000f8e00ff */
[----:B------:R-:W-:Y:S01]  /*57f0*/  IMAD.MOV.U32 R4, RZ, RZ, R7 ;  /* 0x000000ffff047224 */ /* 0x000fe200078e0007 */
[----:B------:R-:W-:Y:S01]  /*5800*/  IADD3 RZ, P3, R5, R6, RZ ;  /* 0x0000000605ff7210 */ /* 0x000fe20007f7e0ff */
[----:B------:R-:W-:-:S04]  /*5810*/  IMAD.X R5, RZ, RZ, RZ, P1 ;  /* 0x000000ffff057224 */ /* 0x000fc800008e06ff */
[----:B------:R-:W-:-:S08]  /*5820*/  IMAD.WIDE.U32.X R4, R23, UR9, R4, P3 ;  /* 0x0000000917047c25 */ /* 0x000fd000098e0404 */
.L_x_109:
[----:B------:R-:W-:Y:S01]  /*5830*/  ISETP.NE.AND P1, PT, R2, 0x1, PT ;  /* 0x000000010200780c */ /* 0x000fe20003f25270 */
[----:B------:R-:W-:Y:S01]  /*5840*/  ULDC UR4, c[0x0][0x648] ;  /* 0x0001920000047ab9 */ /* 0x000fe20000000800 */
[----:B------:R-:W-:Y:S01]  /*5850*/  LOP3.LUT R20, R20, UR17, RZ, 0xc0, !PT ;  /* 0x0000001114147c12 */ /* 0x000fe2000f8ec0ff */
[----:B------:R-:W-:Y:S01]  /*5860*/  IMAD.MOV R22, RZ, RZ, -R22 ;  /* 0x000000ffff167224 */ /* 0x000fe200078e0a16 */
[----:B------:R-:W-:Y:S01]  /*5870*/  SHF.R.U64 R5, R4, UR4, R5 ;  /* 0x0000000404057c19 */ /* 0x000fe20008001205 */
[----:B------:R-:W-:Y:S01]  /*5880*/  ULDC UR4, c[0x0][0x638] ;  /* 0x00018e0000047ab9 */ /* 0x000fe20000000800 */
[----:B------:R-:W-:Y:S01]  /*5890*/  LOP3.LUT R9, R9, UR16, RZ, 0xc0, !PT ;  /* 0x0000001009097c12 */ /* 0x000fe2000f8ec0ff */
[----:B------:R-:W-:Y:S01]  /*58a0*/  ULDC UR5, c[0x0][0x610] ;  /* 0x0001840000057ab9 */ /* 0x000fe20000000800 */
[----:B------:R-:W-:Y:S02]  /*58b0*/  IMAD.MOV.U32 R4, RZ, RZ, 0x1 ;  /* 0x00000001ff047424 */ /* 0x000fe400078e00ff */
[----:B------:R-:W-:-:S02]  /*58c0*/  IMAD.MOV R7, RZ, RZ, -R5 ;  /* 0x000000ffff077224 */ /* 0x000fc400078e0a05 */
[----:B------:R-:W-:Y:S02]  /*58d0*/  IMAD R20, R5, UR18, R20 ;  /* 0x0000001205147c24 */ /* 0x000fe4000f8e0214 */
[----:B0-----:R-:W-:Y:S02]  /*58e0*/  @P1 IMAD R15, R21, R22, R14 ;  /* 0x00000016150f1224 */ /* 0x001fe400078e020e */
[----:B------:R-:W-:Y:S01]  /*58f0*/  IMAD R18, R7, UR4, R18 ;  /* 0x0000000407127c24 */ /* 0x000fe2000f8e0212 */
[----:B------:R-:W-:Y:S01]  /*5900*/  ULDC UR4, c[0x0][0x600] ;  /* 0x0001800000047ab9 */ /* 0x000fe20000000800 */
[----:B------:R-:W-:Y:S02]  /*5910*/  IMAD R15, R20, UR5, R15 ;  /* 0x00000005140f7c24 */ /* 0x000fe4000f8e020f */
[----:B------:R-:W-:-:S05]  /*5920*/  IMAD R18, R18, UR4, R9 ;  /* 0x0000000412127c24 */ /* 0x000fca000f8e0209 */
[----:B------:R-:W-:Y:S02]  /*5930*/  SEL R9, R18, R15, !P1 ;  /* 0x0000000f12097207 */ /* 0x000fe40004800000 */
[----:B------:R-:W-:-:S07]  /*5940*/  SEL R7, R15, R18, !P1 ;  /* 0x000000120f077207 */ /* 0x000fce0004800000 */
.L_x_107:
[----:B------:R-:W-:Y:S05]  /*5950*/  BSYNC B1 ;  /* 0x0000000000017941 */ /* 0x000fea0003800000 */
.L_x_106:
[----:B------:R-:W-:-:S13]  /*5960*/  LOP3.LUT P1, RZ, R4, 0xff, RZ, 0xc0, !PT ;  /* 0x000000ff04ff7812 */ /* 0x000fda000782c0ff */
[----:B------:R-:W-:Y:S05]  /*5970*/  @P1 BRA `(.L_x_110) ;  /* 0xfffffff4004c1947 */ /* 0x000fea000383ffff */
[----:B------:R-:W-:Y:S05]  /*5980*/  BSYNC B0 ;  /* 0x0000000000007941 */ /* 0x000fea0003800000 */
.L_x_98:
[----:B------:R-:W-:-:S03]  /*5990*/  UMOV UR4, 0xffffffff ;  /* 0xffffffff00047882 */ /* 0x000fc60000000000 */
[----:B------:R-:W-:Y:S05]  /*59a0*/  BRA.DIV UR4, `(.L_x_111) ;  /* 0x00000006043c7947 */ /* 0x000fea000b800000 */
[----:B------:R-:W-:-:S13]  /*59b0*/  ELECT P6, URZ, PT ;  /* 0x00000000003f782f */ /* 0x000fda00038c0000 */
.L_x_126:
[----:B------:R-:W-:Y:S04]  /*59c0*/  BSSY B0, `(.L_x_112) ;  /* 0x0000034000007945 */ /* 0x000fe80003800000 */
[----:B------:R-:W-:Y:S05]  /*59d0*/  @!P6 BRA `(.L_x_113) ;  /* 0x0000000000c8e947 */ /* 0x000fea0003800000 */
[----:B------:R-:W-:-:S04]  /*59e0*/  LOP3.LUT R19, R19, 0x2, RZ, 0xfc, !PT ;  /* 0x0000000213137812 */ /* 0x000fc800078efcff */
[----:B------:R-:W-:-:S13]  /*59f0*/  ISETP.NE.AND P0, PT, R19, 0x3, PT ;  /* 0x000000031300780c */ /* 0x000fda0003f05270 */
[----:B------:R-:W-:Y:S05]  /*5a00*/  @!P0 BRA `(.L_x_114) ;  /* 0x0000000000048947 */ /* 0x000fea0003800000 */
[----:B------:R-:W-:Y:S01]  /*5a10*/  BPT.TRAP 0x1 ;  /* 0x000000040000795c */ /* 0x000fe20000300000 */
.L_x_114:
[----:B------:R-:W0:Y:S01]  /*5a20*/  S2R R3, SR_CgaCtaId ;  /* 0x0000000000037919 */ /* 0x000e220000008800 */
[----:B------:R-:W-:-:S04]  /*5a30*/  MOV R2, 0x400 ;  /* 0x0000040000027802 */ /* 0x000fc80000000f00 */
[----:B0-----:R-:W-:Y:S02]  /*5a40*/  LEA R3, R3, R2, 0x18 ;  /* 0x0000000203037211 */ /* 0x001fe400078ec0ff */
[----:B------:R-:W-:-:S03]  /*5a50*/  SHF.L.U32 R2, R0, 0x1f, RZ ;  /* 0x0000001f00027819 */ /* 0x000fc600000006ff */
[----:B------:R-:W-:-:S04]  /*5a60*/  VIADD R3, R3, 0x28 ;  /* 0x0000002803037836 */ /* 0x000fc80000000000 */
[C---:B------:R-:W-:Y:S02]  /*5a70*/  IMAD R7, R12.reuse, 0x8, R3 ;  /* 0x000000080c077824 */ /* 0x040fe400078e0203 */
[----:B------:R-:W-:Y:S02]  /*5a80*/  VIADD R12, R12, 0x1 ;  /* 0x000000010c0c7836 */ /* 0x000fe40000000000 */
[----:B------:R-:W0:Y:S03]  /*5a90*/  SYNCS.PHASECHK.TRANS64.TRYWAIT P0, [R7+URZ], R2 ;  /* 0x00000002070075a7 */ /* 0x000e26000800017f */
[----:B------:R-:W-:-:S04]  /*5aa0*/  ISETP.NE.AND P1, PT, R12, 0x5, PT ;  /* 0x000000050c00780c */ /* 0x000fc80003f25270 */
[----:B------:R-:W-:Y:S02]  /*5ab0*/  SEL R5, RZ, 0x1, P1 ;  /* 0x00000001ff057807 */ /* 0x000fe40000800000 */
[----:B------:R-:W-:Y:S02]  /*5ac0*/  SEL R12, R12, RZ, P1 ;  /* 0x000000ff0c0c7207 */ /* 0x000fe40000800000 */
[----:B------:R-:W-:-:S03]  /*5ad0*/  LOP3.LUT R5, R0, R5, RZ, 0x3c, !PT ;  /* 0x0000000500057212 */ /* 0x000fc600078e3cff */
[----:B------:R-:W-:Y:S01]  /*5ae0*/  IMAD R9, R12, 0x8, R3 ;  /* 0x000000080c097824 */ /* 0x000fe200078e0203 */
[----:B------:R-:W-:Y:S01]  /*5af0*/  SHF.L.U32 R4, R5, 0x1f, RZ ;  /* 0x0000001f05047819 */ /* 0x000fe200000006ff */
[----:B0-----:R-:W-:Y:S06]  /*5b00*/  @!P0 BRA `(.L_x_115) ;  /* 0x0000000400048947 */ /* 0x001fec0003800000 */
.L_x_127:
[----:B------:R-:W1:Y:S01]  /*5b10*/  SYNCS.PHASECHK.TRANS64.TRYWAIT P0, [R9+URZ], R4 ;  /* 0x00000004090075a7 */ /* 0x000e62000800017f */
[----:B------:R-:W-:-:S05]  /*5b20*/  VIADD R0, R12, 0x1 ;  /* 0x000000010c007836 */ /* 0x000fca0000000000 */
[----:B------:R-:W-:-:S04]  /*5b30*/  ISETP.NE.AND P1, PT, R0, 0x5, PT ;  /* 0x000000050000780c */ /* 0x000fc80003f25270 */
[----:B0-----:R-:W-:Y:S02]  /*5b40*/  SEL R2, RZ, 0x1, P1 ;  /* 0x00000001ff027807 */ /* 0x001fe40000800000 */
[----:B------:R-:W-:Y:S02]  /*5b50*/  SEL R0, R0, RZ, P1 ;  /* 0x000000ff00007207 */ /* 0x000fe40000800000 */
[----:B------:R-:W-:-:S03]  /*5b60*/  LOP3.LUT R7, R5, R2, RZ, 0x3c, !PT ;  /* 0x0000000205077212 */ /* 0x000fc600078e3cff */
[----:B------:R-:W-:Y:S01]  /*5b70*/  IMAD R6, R0, 0x8, R3 ;  /* 0x0000000800067824 */ /* 0x000fe200078e0203 */
[----:B------:R-:W-:Y:S01]  /*5b80*/  SHF.L.U32 R5, R7, 0x1f, RZ ;  /* 0x0000001f07057819 */ /* 0x000fe200000006ff */
[----:B-1----:R-:W-:Y:S06]  /*5b90*/  @!P0 BRA `(.L_x_116) ;  /* 0x0000000000f48947 */ /* 0x002fec0003800000 */
.L_x_128:
[----:B------:R-:W1:Y:S01]  /*5ba0*/  SYNCS.PHASECHK.TRANS64.TRYWAIT P0, [R6+URZ], R5 ;  /* 0x00000005060075a7 */ /* 0x000e62000800017f */
[----:B------:R-:W-:-:S05]  /*5bb0*/  VIADD R0, R0, 0x1 ;  /* 0x0000000100007836 */ /* 0x000fca0000000000 */
[----:B------:R-:W-:-:S04]  /*5bc0*/  ISETP.NE.AND P1, PT, R0, 0x5, PT ;  /* 0x000000050000780c */ /* 0x000fc80003f25270 */
[----:B------:R-:W-:Y:S02]  /*5bd0*/  SEL R2, RZ, 0x1, P1 ;  /* 0x00000001ff027807 */ /* 0x000fe40000800000 */
[----:B------:R-:W-:Y:S02]  /*5be0*/  SEL R0, R0, RZ, P1 ;  /* 0x000000ff00007207 */ /* 0x000fe40000800000 */
[----:B------:R-:W-:-:S03]  /*5bf0*/  LOP3.LUT R7, R7, R2, RZ, 0x3c, !PT ;  /* 0x0000000207077212 */ /* 0x000fc600078e3cff */
[----:B0-----:R-:W-:Y:S01]  /*5c00*/  IMAD R9, R0, 0x8, R3 ;  /* 0x0000000800097824 */ /* 0x001fe200078e0203 */
[----:B------:R-:W-:Y:S01]  /*5c10*/  SHF.L.U32 R4, R7, 0x1f, RZ ;  /* 0x0000001f07047819 */ /* 0x000fe200000006ff */
[----:B-1----:R-:W-:Y:S06]  /*5c20*/  @!P0 BRA `(.L_x_117) ;  /* 0x0000000000e48947 */ /* 0x002fec0003800000 */
.L_x_129:
[----:B------:R-:W1:Y:S01]  /*5c30*/  SYNCS.PHASECHK.TRANS64.TRYWAIT P0, [R9+URZ], R4 ;  /* 0x00000004090075a7 */ /* 0x000e62000800017f */
[----:B------:R-:W-:-:S05]  /*5c40*/  VIADD R0, R0, 0x1 ;  /* 0x0000000100007836 */ /* 0x000fca0000000000 */
[----:B------:R-:W-:-:S04]  /*5c50*/  ISETP.NE.AND P1, PT, R0, 0x5, PT ;  /* 0x000000050000780c */ /* 0x000fc80003f25270 */
[----:B------:R-:W-:Y:S02]  /*5c60*/  SEL R2, RZ, 0x1, P1 ;  /* 0x00000001ff027807 */ /* 0x000fe40000800000 */
[----:B------:R-:W-:Y:S02]  /*5c70*/  SEL R0, R0, RZ, P1 ;  /* 0x000000ff00007207 */ /* 0x000fe40000800000 */
[----:B------:R-:W-:Y:S01]  /*5c80*/  LOP3.LUT R2, R7, R2, RZ, 0x3c, !PT ;  /* 0x0000000207027212 */ /* 0x000fe200078e3cff */
[----:B-1----:R-:W-:Y:S06]  /*5c90*/  @!P0 BRA `(.L_x_118) ;  /* 0x0000000000dc8947 */ /* 0x002fec0003800000 */
.L_x_130:
[----:B------:R-:W-:Y:S01]  /*5ca0*/  IMAD R3, R0, 0x8, R3 ;  /* 0x0000000800037824 */ /* 0x000fe200078e0203 */
[----:B------:R-:W-:-:S07]  /*5cb0*/  SHF.L.U32 R0, R2, 0x1f, RZ ;  /* 0x0000001f02007819 */ /* 0x000fce00000006ff */
.L_x_119:
[----:B--2---:R2:W3:Y:S02]  /*5cc0*/  SYNCS.PHASECHK.TRANS64.TRYWAIT P0, [R3+URZ], R0 ;  /* 0x00000000030075a7 */ /* 0x0044e4000800017f */
[----:B---3--:R-:W-:Y:S05]  /*5cd0*/  @!P0 NANOSLEEP.SYNCS 0x989680 ;  /* 0x009896800000895d */ /* 0x008fea0003900000 */
[----:B------:R-:W3:Y:S02]  /*5ce0*/  @!P0 SYNCS.PHASECHK.TRANS64 P0, [R3+URZ], R0 ;  /* 0x00000000030085a7 */ /* 0x000ee4000800007f */
[----:B---3--:R-:W-:Y:S05]  /*5cf0*/  @!P0 BRA `(.L_x_119) ;  /* 0xfffffffc00f08947 */ /* 0x008fea000383ffff */
.L_x_113:
[----:B------:R-:W-:Y:S05]  /*5d00*/  BSYNC B0 ;  /* 0x0000000000007941 */ /* 0x000fea0003800000 */
.L_x_112:
[----:B------:R-:W-:Y:S05]  /*5d10*/  EXIT ;  /* 0x000000000000794d */ /* 0x000fea0003800000 */
.L_x_17:
[----:B---3--:R3:W4:Y:S02]  /*5d20*/  SYNCS.PHASECHK.TRANS64.TRYWAIT P1, [R3+URZ], R0 ;  /* 0x00000000030075a7 */ /* 0x008724000802017f */
[----:B----4-:R-:W-:Y:S05]  /*5d30*/  @!P1 NANOSLEEP.SYNCS 0x989680 ;  /* 0x009896800000995d */ /* 0x010fea0003900000 */
[----:B------:R-:W4:Y:S02]  /*5d40*/  @!P1 SYNCS.PHASECHK.TRANS64 P1, [R3+URZ], R0 ;  /* 0x00000000030095a7 */ /* 0x000f24000802007f */
[----:B----4-:R-:W-:Y:S05]  /*5d50*/  @!P1 BRA `(.L_x_17) ;  /* 0xfffffffc00f09947 */ /* 0x010fea000383ffff */
[----:B------:R-:W-:Y:S05]  /*5d60*/  BRA `(.L_x_16) ;  /* 0xffffffb400307947 */ /* 0x000fea000383ffff */
.L_x_22:
[----:B-1----:R-:W-:-:S04]  /*5d70*/  IMAD.U32 R4, RZ, RZ, UR8 ;  /* 0x00000008ff047e24 */ /* 0x002fc8000f8e00ff */
[----:B------:R1:W2:Y:S03]  /*5d80*/  SYNCS.PHASECHK.TRANS64.TRYWAIT P1, [R4+URZ], R3 ;  /* 0x00000003040075a7 */ /* 0x0002a6000802017f */
[----:B--2---:R-:W-:Y:S05]  /*5d90*/  @!P1 NANOSLEEP.SYNCS 0x989680 ;  /* 0x009896800000995d */ /* 0x004fea0003900000 */
[----:B------:R-:W2:Y:S02]  /*5da0*/  @!P1 SYNCS.PHASECHK.TRANS64 P1, [R4+URZ], R3 ;  /* 0x00000003040095a7 */ /* 0x000ea4000802007f */
[----:B--2---:R-:W-:Y:S05]  /*5db0*/  @!P1 BRA `(.L_x_22) ;  /* 0xfffffffc00ec9947 */ /* 0x004fea000383ffff */
[----:B------:R-:W-:Y:S05]  /*5dc0*/  BRA `(.L_x_21) ;  /* 0xffffffb800107947 */ /* 0x000fea000383ffff */
.L_x_99:
[----:B------:R-:W-:Y:S01]  /*5dd0*/  BSSY B1, `(.L_x_120) ;  /* 0x0000006000017945 */ /* 0x000fe20003800000 */
[----:B------:R-:W-:-:S07]  /*5de0*/  IMAD.MOV.U32 R15, RZ, RZ, -0x1 ;  /* 0xffffffffff0f7424 */ /* 0x000fce00078e00ff */
[----:B------:R-:W-:Y:S05]  /*5df0*/  WARPSYNC.COLLECTIVE R15, `(.L_x_121) ;  /* 0x000000000f0c7348 */ /* 0x000fea0003c00000 */
[----:B------:R-:W-:Y:S02]  /*5e00*/  ELECT P6, UR62, PT ;  /* 0x00000000003e782f */ /* 0x000fe400038c0000 */
[----:B------:R-:W-:Y:S01]  /*5e10*/  MOV R14, UR62 ;  /* 0x0000003e000e7c02 */ /* 0x000fe20008000f00 */
[----:B------:R-:W-:Y:S10]  /*5e20*/  ENDCOLLECTIVE ;  /* 0x000000000000791b */ /* 0x000ff40003800000 */
.L_x_121:
[----:B------:R-:W-:Y:S05]  /*5e30*/  BSYNC B1 ;  /* 0x0000000000017941 */ /* 0x000fea0003800000 */
.L_x_120:
[----:B------:R-:W-:Y:S05]  /*5e40*/  BRA `(.L_x_122) ;  /* 0xfffffff000247947 */ /* 0x000fea000383ffff */
.L_x_102:
[----:B0-----:R0:W1:Y:S02]  /*5e50*/  SYNCS.PHASECHK.TRANS64.TRYWAIT P1, [R14+URZ+0x28], R7 ;  /* 0x000028070e0075a7 */ /* 0x001064000802017f */
[----:B-1----:R-:W-:Y:S05]  /*5e60*/  @!P1 NANOSLEEP.SYNCS 0x989680 ;  /* 0x009896800000995d */ /* 0x002fea0003900000 */
[----:B------:R-:W1:Y:S02]  /*5e70*/  @!P1 SYNCS.PHASECHK.TRANS64 P1, [R14+URZ+0x28], R7 ;  /* 0x000028070e0095a7 */ /* 0x000e64000802007f */
[----:B-1----:R-:W-:Y:S05]  /*5e80*/  @!P1 BRA `(.L_x_102) ;  /* 0xfffffffc00f09947 */ /* 0x002fea000383ffff */
[----:B------:R-:W-:Y:S05]  /*5e90*/  BRA `(.L_x_123) ;  /* 0xfffffff000587947 */ /* 0x000fea000383ffff */
.L_x_111:
[----:B------:R-:W-:Y:S01]  /*5ea0*/  BSSY B0, `(.L_x_124) ;  /* 0x0000006000007945 */ /* 0x000fe20003800000 */
[----:B------:R-:W-:-:S07]  /*5eb0*/  IMAD.MOV.U32 R15, RZ, RZ, -0x1 ;  /* 0xffffffffff0f7424 */ /* 0x000fce00078e00ff */
[----:B------:R-:W-:Y:S05]  /*5ec0*/  WARPSYNC.COLLECTIVE R15, `(.L_x_125) ;  /* 0x000000000f0c7348 */ /* 0x000fea0003c00000 */
[----:B------:R-:W-:Y:S02]  /*5ed0*/  ELECT P6, UR62, PT ;  /* 0x00000000003e782f */ /* 0x000fe400038c0000 */
[----:B------:R-:W-:Y:S01]  /*5ee0*/  MOV R14, UR62 ;  /* 0x0000003e000e7c02 */ /* 0x000fe20008000f00 */
[----:B------:R-:W-:Y:S10]  /*5ef0*/  ENDCOLLECTIVE ;  /* 0x000000000000791b */ /* 0x000ff40003800000 */
.L_x_125:
[----:B------:R-:W-:Y:S05]  /*5f00*/  BSYNC B0 ;  /* 0x0000000000007941 */ /* 0x000fea0003800000 */
.L_x_124:
[----:B------:R-:W-:Y:S05]  /*5f10*/  BRA `(.L_x_126) ;  /* 0xfffffff800a87947 */ /* 0x000fea000383ffff */
.L_x_115:
[----:B0-----:R0:W1:Y:S02]  /*5f20*/  SYNCS.PHASECHK.TRANS64.TRYWAIT P0, [R7+URZ], R2 ;  /* 0x00000002070075a7 */ /* 0x001064000800017f */
[----:B-1----:R-:W-:Y:S05]  /*5f30*/  @!P0 NANOSLEEP.SYNCS 0x989680 ;  /* 0x009896800000895d */ /* 0x002fea0003900000 */
[----:B------:R-:W1:Y:S02]  /*5f40*/  @!P0 SYNCS.PHASECHK.TRANS64 P0, [R7+URZ], R2 ;  /* 0x00000002070085a7 */ /* 0x000e64000800007f */
[----:B-1----:R-:W-:Y:S05]  /*5f50*/  @!P0 BRA `(.L_x_115) ;  /* 0xfffffffc00f08947 */ /* 0x002fea000383ffff */
[----:B------:R-:W-:Y:S05]  /*5f60*/  BRA `(.L_x_127) ;  /* 0xfffffff800e87947 */ /* 0x000fea000383ffff */
.L_x_116:
[----:B0-----:R0:W1:Y:S02]  /*5f70*/  SYNCS.PHASECHK.TRANS64.TRYWAIT P0, [R9+URZ], R4 ;  /* 0x00000004090075a7 */ /* 0x001064000800017f */
[----:B-1----:R-:W-:Y:S05]  /*5f80*/  @!P0 NANOSLEEP.SYNCS 0x989680 ;  /* 0x009896800000895d */ /* 0x002fea0003900000 */
[----:B------:R-:W1:Y:S02]  /*5f90*/  @!P0 SYNCS.PHASECHK.TRANS64 P0, [R9+URZ], R4 ;  /* 0x00000004090085a7 */ /* 0x000e64000800007f */
[----:B-1----:R-:W-:Y:S05]  /*5fa0*/  @!P0 BRA `(.L_x_116) ;  /* 0xfffffffc00f08947 */ /* 0x002fea000383ffff */
[----:B------:R-:W-:Y:S05]  /*5fb0*/  BRA `(.L_x_128) ;  /* 0xfffffff800f87947 */ /* 0x000fea000383ffff */
.L_x_117:
[----:B0-----:R0:W1:Y:S02]  /*5fc0*/  SYNCS.PHASECHK.TRANS64.TRYWAIT P0, [R6+URZ], R5 ;  /* 0x00000005060075a7 */ /* 0x001064000800017f */
[----:B-1----:R-:W-:Y:S05]  /*5fd0*/  @!P0 NANOSLEEP.SYNCS 0x989680 ;  /* 0x009896800000895d */ /* 0x002fea0003900000 */
[----:B------:R-:W1:Y:S02]  /*5fe0*/  @!P0 SYNCS.PHASECHK.TRANS64 P0, [R6+URZ], R5 ;  /* 0x00000005060085a7 */ /* 0x000e64000800007f */
[----:B-1----:R-:W-:Y:S05]  /*5ff0*/  @!P0 BRA `(.L_x_117) ;  /* 0xfffffffc00f08947 */ /* 0x002fea000383ffff */
[----:B------:R-:W-:Y:S05]  /*6000*/  BRA `(.L_x_129) ;  /* 0xfffffffc00087947 */ /* 0x000fea000383ffff */
.L_x_118:
[----:B-1----:R1:W2:Y:S02]  /*6010*/  SYNCS.PHASECHK.TRANS64.TRYWAIT P0, [R9+URZ], R4 ;  /* 0x00000004090075a7 */ /* 0x0022a4000800017f */
[----:B--2---:R-:W-:Y:S05]  /*6020*/  @!P0 NANOSLEEP.SYNCS 0x989680 ;  /* 0x009896800000895d */ /* 0x004fea0003900000 */
[----:B------:R-:W2:Y:S02]  /*6030*/  @!P0 SYNCS.PHASECHK.TRANS64 P0, [R9+URZ], R4 ;  /* 0x00000004090085a7 */ /* 0x000ea4000800007f */
[----:B--2---:R-:W-:Y:S05]  /*6040*/  @!P0 BRA `(.L_x_118) ;  /* 0xfffffffc00f08947 */ /* 0x004fea000383ffff */
[----:B------:R-:W-:Y:S05]  /*6050*/  BRA `(.L_x_130) ;  /* 0xfffffffc00107947 */ /* 0x000fea000383ffff */
.L_x_131:
[----:B------:R-:W-:-:S00]  /*6060*/  BRA `(.L_x_131) ;  /* 0xfffffffc00fc7947 */ /* 0x000fc0000383ffff */
[----:B------:R-:W-:-:S00]  /*6070*/  NOP ;  /* 0x0000000000007918 */ /* 0x000fc00000000000 */
        /* <DEDUP_REMOVED lines=8> */
.L_x_132:


//--------------------- .nv.global.init           --------------------------
	.section	.nv.global.init,"aw",@progbits
.nv.global.init:
	.type		$str$22,@object
	.size		$str$22,($str$23 - $str$22)
$str$22:
        /*0000*/ 	.byte	0x6b, 0x5f, 0x74, 0x69, 0x6c, 0x65, 0x5f, 0x63, 0x6f, 0x75, 0x6e, 0x74, 0x20, 0x3e, 0x3d, 0x20
        /*0010*/ 	.byte	0x31, 0x00
	.type		$str$23,@object
	.size		$str$23,(__unnamed_1 - $str$23)
$str$23:
        /*0012*/ 	.byte	0x2f, 0x74, 0x6d, 0x70, 0x2f, 0x63, 0x75, 0x74, 0x6c, 0x61, 0x73, 0x73, 0x5f, 0x73, 0x77, 0x65
        /*0022*/ 	.byte	0x65, 0x70, 0x5f, 0x73, 0x72, 0x63, 0x2f, 0x69, 0x6e, 0x63, 0x6c, 0x75, 0x64, 0x65, 0x2f, 0x63
        /*0032*/ 	.byte	0x75, 0x74, 0x6c, 0x61, 0x73, 0x73, 0x2f, 0x67, 0x65, 0x6d, 0x6d, 0x2f, 0x63, 0x6f, 0x6c, 0x6c
        /*0042*/ 	.byte	0x65, 0x63, 0x74, 0x69, 0x76, 0x65, 0x2f, 0x73, 0x6d, 0x39, 0x30, 0x5f, 0x6d, 0x6d, 0x61, 0x5f
        /*0052*/ 	.byte	0x74, 0x6d, 0x61, 0x5f, 0x67, 0x6d, 0x6d, 0x61, 0x5f, 0x73, 0x73, 0x5f, 0x77, 0x61, 0x72, 0x70
        /*0062*/ 	.byte	0x73, 0x70, 0x65, 0x63, 0x69, 0x61, 0x6c, 0x69, 0x7a, 0x65, 0x64, 0x2e, 0x68, 0x70, 0x70, 0x00
	.type		__unnamed_1,@object
	.size		__unnamed_1,(.L_0 - __unnamed_1)
__unnamed_1:
        /*0072*/ 	.byte	0x76, 0x6f, 0x69, 0x64, 0x20, 0x63, 0x75, 0x74, 0x6c, 0x61, 0x73, 0x73, 0x3a, 0x3a, 0x67, 0x65
        /* <DEDUP_REMOVED lines=180> */
        /*0bc2*/ 	.byte	0x5d, 0x00
.L_0:


//--------------------- .nv.shared._ZN7cutlass13device_kernelINS_4gemm6kernel13GemmUniversalIN4cute5tupleIJiiiiEEENS1_10collective13CollectiveMmaINS1_34MainloopSm90TmaGmmaWarpSpecializedILi5ENS5_IJNS4_1CILi1EEESB_SB_EEENS1_35KernelTmaWarpSpecializedCooperativeEEENS5_IJNSA_ILi128EEENSA_ILi64EEESG_EEENS_10bfloat16_tENS5_IJlSB_lEEESI_SJ_NS4_8TiledMMAINS4_8MMA_AtomIJNS4_4SM904GMMA27MMA_64x64x16_F32BF16BF16_SSILNSN_5MajorE0ELSP_0ELNSN_7ScaleInE1ELSQ_1EEEEEENS4_6LayoutINS5_IJNSA_ILi2EEESB_SB_EEENS5_IJSB_NSA_ILi0EEESW_EEEEENS5_IJNS4_10UnderscoreESZ_SZ_EEEEENS4_13SM90_TMA_LOADENS4_14ComposedLayoutINS4_7SwizzleILi3ELi4ELi3EEENS4_18smem_ptr_flag_bitsILi16EEENST_INS5_IJNSA_ILi8EEESG_EEENS5_IJSG_SB_EEEEEEEvNS4_8identityES12_S1C_vS1D_EENS_8epilogue10collective6detail29Sm90TmaWarpSpecializedAdapterINS1G_15DefaultEpilogueISI_SJ_SJ_NS1F_6thread17LinearCombinationISI_Li1EffLNS1K_9ScaleType4KindE0ELNS_15FloatRoundStyleE2ESI_EENS1_15EpilogueDefaultEEEEEvvEEEEvNT_6ParamsE --------------------------
	.section	.nv.shared._ZN7cutlass13device_kernelINS_4gemm6kernel13GemmUniversalIN4cute5tupleIJiiiiEEENS1_10collective13CollectiveMmaINS1_34MainloopSm90TmaGmmaWarpSpecializedILi5ENS5_IJNS4_1CILi1EEESB_SB_EEENS1_35KernelTmaWarpSpecializedCooperativeEEENS5_IJNSA_ILi128EEENSA_ILi64EEESG_EEENS_10bfloat16_tENS5_IJlSB_lEEESI_SJ_NS4_8TiledMMAINS4_8MMA_AtomIJNS4_4SM904GMMA27MMA_64x64x16_F32BF16BF16_SSILNSN_5MajorE0ELSP_0ELNSN_7ScaleInE1ELSQ_1EEEEEENS4_6LayoutINS5_IJNSA_ILi2EEESB_SB_EEENS5_IJSB_NSA_ILi0EEESW_EEEEENS5_IJNS4_10UnderscoreESZ_SZ_EEEEENS4_13SM90_TMA_LOADENS4_14ComposedLayoutINS4_7SwizzleILi3ELi4ELi3EEENS4_18smem_ptr_flag_bitsILi16EEENST_INS5_IJNSA_ILi8EEESG_EEENS5_IJSG_SB_EEEEEEEvNS4_8identityES12_S1C_vS1D_EENS_8epilogue10collective6detail29Sm90TmaWarpSpecializedAdapterINS1G_15DefaultEpilogueISI_SJ_SJ_NS1F_6thread17LinearCombinationISI_Li1EffLNS1K_9ScaleType4KindE0ELNS_15FloatRoundStyleE2ESI_EENS1_15EpilogueDefaultEEEEEvvEEEEvNT_6ParamsE,"aw",@nobits
	.sectionflags	@""
	.align	16
	.zero		1024


//--------------------- .nv.shared.reserved.0     --------------------------
	.section	.nv.shared.reserved.0,"aw",@nobits
	.weak		__nv_reservedSMEM_offset_0_alias
	.size		__nv_reservedSMEM_offset_0_alias, 0, 0
	.other		__nv_reservedSMEM_offset_0_alias,@"STO_CUDA_RESERVED_SHARED STV_DEFAULT"
__nv_reservedSMEM_offset_0_alias:
	.zero		0


//--------------------- .nv.global                --------------------------
	.section	.nv.global,"aw",@nobits
.nv.global:
	.type		_ZN40_INTERNAL_d8bed182_4_k_cu_db5feb01_188324cute1_E,@object
	.size		_ZN40_INTERNAL_d8bed182_4_k_cu_db5feb01_188324cute1_E,(_ZN40_INTERNAL_d8bed182_4_k_cu_db5feb01_188324cuda3std3__45__cpo6cbeginE - _ZN40_INTERNAL_d8bed182_4_k_cu_db5feb01_188324cute1_E)
_ZN40_INTERNAL_d8bed182_4_k_cu_db5feb01_188324cute1_E:
	.zero		1
	.type		_ZN40_INTERNAL_d8bed182_4_k_cu_db5feb01_188324cuda3std3__45__cpo6cbeginE,@object
	.size		_ZN40_INTERNAL_d8bed182_4_k_cu_db5feb01_188324cuda3std3__45__cpo6cbeginE,(_ZN40_INTERNAL_d8bed182_4_k_cu_db5feb01_188324cuda3std3__48in_placeE - _ZN40_INTERNAL_d8bed182_4_k_cu_db5feb01_188324cuda3std3__45__cpo6cbeginE)
_ZN40_INTERNAL_d8bed182_4_k_cu_db5feb01_188324cuda3std3__45__cpo6cbeginE:
	.zero		1
	.type		_ZN40_INTERNAL_d8bed182_4_k_cu_db5feb01_188324cuda3std3__48in_placeE,@object
	.size		_ZN40_INTERNAL_d8bed182_4_k_cu_db5feb01_188324cuda3std3__48in_placeE,(_ZN40_INTERNAL_d8bed182_4_k_cu_db5feb01_188324cuda3std6ranges3__45__cpo9iter_moveE - _ZN40_INTERNAL_d8bed182_4_k_cu_db5feb01_188324cuda3std3__48in_placeE)
_ZN40_INTERNAL_d8bed182_4_k_cu_db5feb01_188324cuda3std3__48in_placeE:
	.zero		1
	.type		_ZN40_INTERNAL_d8bed182_4_k_cu_db5feb01_188324cuda3std6ranges3__45__cpo9iter_moveE,@object
	.size		_ZN40_INTERNAL_d8bed182_4_k_cu_db5feb01_188324cuda3std6ranges3__45__cpo9iter_moveE,(_ZN40_INTERNAL_d8bed182_4_k_cu_db5feb01_188324cuda3std3__45__cpo5beginE - _ZN40_INTERNAL_d8bed182_4_k_cu_db5feb01_188324cuda3std6ranges3__45__cpo9iter_moveE)
_ZN40_INTERNAL_d8bed182_4_k_cu_db5feb01_188324cuda3std6ranges3__45__cpo9iter_moveE:
	.zero		1
	.type		_ZN40_INTERNAL_d8bed182_4_k_cu_db5feb01_188324cuda3std3__45__cpo5beginE,@object
	.size		_ZN40_INTERNAL_d8bed182_4_k_cu_db5feb01_188324cuda3std3__45__cpo5beginE,(_ZN40_INTERNAL_d8bed182_4_k_cu_db5feb01_188324cuda3std3__442_GLOBAL__N__d8bed182_4_k_cu_db5feb01_188326ignoreE - _ZN40_INTERNAL_d8bed182_4_k_cu_db5feb01_188324cuda3std3__45__cpo5beginE)
_ZN40_INTERNAL_d8bed182_4_k_cu_db5feb01_188324cuda3std3__45__cpo5beginE:
	.zero		1
	.type		_ZN40_INTERNAL_d8bed182_4_k_cu_db5feb01_188324cuda3std3__442_GLOBAL__N__d8bed182_4_k_cu_db5feb01_188326ignoreE,@object
	.size		_ZN40_INTERNAL_d8bed182_4_k_cu_db5feb01_188324cuda3std3__442_GLOBAL__N__d8bed182_4_k_cu_db5feb01_188326ignoreE,(_ZN40_INTERNAL_d8bed182_4_k_cu_db5feb01_188324cute7productE - _ZN40_INTERNAL_d8bed182_4_k_cu_db5feb01_188324cuda3std3__442_GLOBAL__N__d8bed182_4_k_cu_db5feb01_188326ignoreE)
_ZN40_INTERNAL_d8bed182_4_k_cu_db5feb01_188324cuda3std3__442_GLOBAL__N__d8bed182_4_k_cu_db5feb01_188326ignoreE:
	.zero		1
	.type		_ZN40_INTERNAL_d8bed182_4_k_cu_db5feb01_188324cute7productE,@object
	.size		_ZN40_INTERNAL_d8bed182_4_k_cu_db5feb01_188324cute7productE,(_ZN40_INTERNAL_d8bed182_4_k_cu_db5feb01_188324cuda3std3__45__cpo3endE - _ZN40_INTERNAL_d8bed182_4_k_cu_db5feb01_188324cute7productE)
_ZN40_INTERNAL_d8bed182_4_k_cu_db5feb01_188324cute7productE:
	.zero		1
	.type		_ZN40_INTERNAL_d8bed182_4_k_cu_db5feb01_188324cuda3std3__45__cpo3endE,@object
	.size		_ZN40_INTERNAL_d8bed182_4_k_cu_db5feb01_188324cuda3std3__45__cpo3endE,(_ZN40_INTERNAL_d8bed182_4_k_cu_db5feb01_188324cuda3std3__419piecewise_constructE - _ZN40_INTERNAL_d8bed182_4_k_cu_db5feb01_188324cuda3std3__45__cpo3endE)
_ZN40_INTERNAL_d8bed182_4_k_cu_db5feb01_188324cuda3std3__45__cpo3endE:
	.zero		1
	.type		_ZN40_INTERNAL_d8bed182_4_k_cu_db5feb01_188324cuda3std3__419piecewise_constructE,@object
	.size		_ZN40_INTERNAL_d8bed182_4_k_cu_db5feb01_188324cuda3std3__419piecewise_constructE,(_ZN40_INTERNAL_d8bed182_4_k_cu_db5feb01_188324cuda3std3__45__cpo4cendE - _ZN40_INTERNAL_d8bed182_4_k_cu_db5feb01_188324cuda3std3__419piecewise_constructE)
_ZN40_INTERNAL_d8bed182_4_k_cu_db5feb01_188324cuda3std3__419piecewise_constructE:
	.zero		1
	.type		_ZN40_INTERNAL_d8bed182_4_k_cu_db5feb01_188324cuda3std3__45__cpo4cendE,@object
	.size		_ZN40_INTERNAL_d8bed182_4_k_cu_db5feb01_188324cuda3std3__45__cpo4cendE,(_ZN40_INTERNAL_d8bed182_4_k_cu_db5feb01_188324cuda3std6ranges3__45__cpo4swapE - _ZN40_INTERNAL_d8bed182_4_k_cu_db5feb01_188324cuda3std3__45__cpo4cendE)
_ZN40_INTERNAL_d8bed182_4_k_cu_db5feb01_188324cuda3std3__45__cpo4cendE:
	.zero		1
	.type		_ZN40_INTERNAL_d8bed182_4_k_cu_db5feb01_188324cuda3std6ranges3__45__cpo4swapE,@object
	.size		_ZN40_INTERNAL_d8bed182_4_k_cu_db5feb01_188324cuda3std6ranges3__45__cpo4swapE,(.L_8 - _ZN40_INTERNAL_d8bed182_4_k_cu_db5feb01_188324cuda3std6ranges3__45__cpo4swapE)
_ZN40_INTERNAL_d8bed182_4_k_cu_db5feb01_188324cuda3std6ranges3__45__cpo4swapE:
	.zero		1
.L_8:


//--------------------- .nv.constant0._ZN7cutlass13device_kernelINS_4gemm6kernel13GemmUniversalIN4cute5tupleIJiiiiEEENS1_10collective13CollectiveMmaINS1_34MainloopSm90TmaGmmaWarpSpecializedILi5ENS5_IJNS4_1CILi1EEESB_SB_EEENS1_35KernelTmaWarpSpecializedCooperativeEEENS5_IJNSA_ILi128EEENSA_ILi64EEESG_EEENS_10bfloat16_tENS5_IJlSB_lEEESI_SJ_NS4_8TiledMMAINS4_8MMA_AtomIJNS4_4SM904GMMA27MMA_64x64x16_F32BF16BF16_SSILNSN_5MajorE0ELSP_0ELNSN_7ScaleInE1ELSQ_1EEEEEENS4_6LayoutINS5_IJNSA_ILi2EEESB_SB_EEENS5_IJSB_NSA_ILi0EEESW_EEEEENS5_IJNS4_10UnderscoreESZ_SZ_EEEEENS4_13SM90_TMA_LOADENS4_14ComposedLayoutINS4_7SwizzleILi3ELi4ELi3EEENS4_18smem_ptr_flag_bitsILi16EEENST_INS5_IJNSA_ILi8EEESG_EEENS5_IJSG_SB_EEEEEEEvNS4_8identityES12_S1C_vS1D_EENS_8epilogue10collective6detail29Sm90TmaWarpSpecializedAdapterINS1G_15DefaultEpilogueISI_SJ_SJ_NS1F_6thread17LinearCombinationISI_Li1EffLNS1K_9ScaleType4KindE0ELNS_15FloatRoundStyleE2ESI_EENS1_15EpilogueDefaultEEEEEvvEEEEvNT_6ParamsE --------------------------
	.section	.nv.constant0._ZN7cutlass13device_kernelINS_4gemm6kernel13GemmUniversalIN4cute5tupleIJiiiiEEENS1_10collective13CollectiveMmaINS1_34MainloopSm90TmaGmmaWarpSpecializedILi5ENS5_IJNS4_1CILi1EEESB_SB_EEENS1_35KernelTmaWarpSpecializedCooperativeEEENS5_IJNSA_ILi128EEENSA_ILi64EEESG_EEENS_10bfloat16_tENS5_IJlSB_lEEESI_SJ_NS4_8TiledMMAINS4_8MMA_AtomIJNS4_4SM904GMMA27MMA_64x64x16_F32BF16BF16_SSILNSN_5MajorE0ELSP_0ELNSN_7ScaleInE1ELSQ_1EEEEEENS4_6LayoutINS5_IJNSA_ILi2EEESB_SB_EEENS5_IJSB_NSA_ILi0EEESW_EEEEENS5_IJNS4_10UnderscoreESZ_SZ_EEEEENS4_13SM90_TMA_LOADENS4_14ComposedLayoutINS4_7SwizzleILi3ELi4ELi3EEENS4_18smem_ptr_flag_bitsILi16EEENST_INS5_IJNSA_ILi8EEESG_EEENS5_IJSG_SB_EEEEEEEvNS4_8identityES12_S1C_vS1D_EENS_8epilogue10collective6detail29Sm90TmaWarpSpecializedAdapterINS1G_15DefaultEpilogueISI_SJ_SJ_NS1F_6thread17LinearCombinationISI_Li1EffLNS1K_9ScaleType4KindE0ELNS_15FloatRoundStyleE2ESI_EENS1_15EpilogueDefaultEEEEEvvEEEEvNT_6ParamsE,"a",@progbits
	.sectionflags	@""
	.align	4
.nv.constant0._ZN7cutlass13device_kernelINS_4gemm6kernel13GemmUniversalIN4cute5tupleIJiiiiEEENS1_10collective13CollectiveMmaINS1_34MainloopSm90TmaGmmaWarpSpecializedILi5ENS5_IJNS4_1CILi1EEESB_SB_EEENS1_35KernelTmaWarpSpecializedCooperativeEEENS5_IJNSA_ILi128EEENSA_ILi64EEESG_EEENS_10bfloat16_tENS5_IJlSB_lEEESI_SJ_NS4_8TiledMMAINS4_8MMA_AtomIJNS4_4SM904GMMA27MMA_64x64x16_F32BF16BF16_SSILNSN_5MajorE0ELSP_0ELNSN_7ScaleInE1ELSQ_1EEEEEENS4_6LayoutINS5_IJNSA_ILi2EEESB_SB_EEENS5_IJSB_NSA_ILi0EEESW_EEEEENS5_IJNS4_10UnderscoreESZ_SZ_EEEEENS4_13SM90_TMA_LOADENS4_14ComposedLayoutINS4_7SwizzleILi3ELi4ELi3EEENS4_18smem_ptr_flag_bitsILi16EEENST_INS5_IJNSA_ILi8EEESG_EEENS5_IJSG_SB_EEEEEEEvNS4_8identityES12_S1C_vS1D_EENS_8epilogue10collective6detail29Sm90TmaWarpSpecializedAdapterINS1G_15DefaultEpilogueISI_SJ_SJ_NS1F_6thread17LinearCombinationISI_Li1EffLNS1K_9ScaleType4KindE0ELNS_15FloatRoundStyleE2ESI_EENS1_15EpilogueDefaultEEEEEvvEEEEvNT_6ParamsE:
	.zero		1664


//--------------------- SYMBOLS --------------------------

	.type		.nv.reservedSmem.offset0,@object
	.size		.nv.reservedSmem.offset0,0x4
	.type		__assertfail,@function
